def gluon_tcgen05(
    a_ptr,
    b_ptr,
    c_ptr,
    M,
    N,
    K,
    stride_am,
    stride_bk,
    stride_cm,
    BLOCK_M: gl.constexpr,
    BLOCK_N: gl.constexpr,
    BLOCK_K: gl.constexpr,
    DTYPE: gl.constexpr,
    A_LAYOUT: gl.constexpr,
    B_LAYOUT: gl.constexpr,
    C_LAYOUT: gl.constexpr,
    B_SHAPE: gl.constexpr,
    TMEM_LAYOUT: gl.constexpr,
    TMEM_REG: gl.constexpr,
    TRANS_B: gl.constexpr,
    NUM_BUFFERS: gl.constexpr,
):
    a_desc = tma.make_tensor_descriptor(
        a_ptr, [M, K], [stride_am, 1], [BLOCK_M, BLOCK_K], A_LAYOUT
    )
    b_desc = tma.make_tensor_descriptor(
        b_ptr,
        [N, K] if TRANS_B else [K, N],
        [stride_bk, 1],
        B_SHAPE,
        B_LAYOUT,
    )
    c_desc = tma.make_tensor_descriptor(
        c_ptr, [M, N], [stride_cm, 1], [BLOCK_M, BLOCK_N], C_LAYOUT
    )

    a_bufs = gl.allocate_shared_memory(
        DTYPE, [NUM_BUFFERS, BLOCK_M, BLOCK_K], A_LAYOUT
    )
    b_bufs = gl.allocate_shared_memory(DTYPE, [NUM_BUFFERS] + B_SHAPE, B_LAYOUT)

    pid_m = gl.program_id(0)
    pid_n = gl.program_id(1)
    off_m = pid_m * BLOCK_M
    off_n = pid_n * BLOCK_N

    tma_bars = gl.allocate_shared_memory(
        gl.int64, [NUM_BUFFERS, 1], mbarrier.MBarrierLayout()
    )
    mma_bars = gl.allocate_shared_memory(
        gl.int64, [NUM_BUFFERS, 1], mbarrier.MBarrierLayout()
    )
    for i in gl.static_range(NUM_BUFFERS):
        mbarrier.init(tma_bars.index(i), count=1)
        mbarrier.init(mma_bars.index(i), count=1)

    acc_tmem = allocate_tensor_memory(gl.float32, [BLOCK_M, BLOCK_N], TMEM_LAYOUT)
    idx = 0
    phase = 0
    use_acc = False
    for k in range(0, K, BLOCK_K):
        a = a_bufs.index(idx)
        b = b_bufs.index(idx)
        tma_bar = tma_bars.index(idx)
        mma_bar = mma_bars.index(idx)
        mbarrier.expect(
            tma_bar, a_desc.block_type.nbytes + b_desc.block_type.nbytes
        )
        tma.async_copy_global_to_shared(a_desc, [off_m, k], tma_bar, a)
        tma.async_copy_global_to_shared(
            b_desc, [off_n, k] if TRANS_B else [k, off_n], tma_bar, b
        )
        mbarrier.wait(tma_bar, phase=phase)

        if TRANS_B:
            b = b.permute((1, 0))
        tcgen05_mma(a, b, acc_tmem, use_acc=use_acc)
        tcgen05_commit(mma_bar)
        mbarrier.wait(mma_bar, phase=phase)
        use_acc = True

        idx += 1
        if idx == NUM_BUFFERS:
            idx = 0
            phase ^= 1

    for i in gl.static_range(NUM_BUFFERS):
        mbarrier.invalidate(tma_bars.index(i))
        mbarrier.invalidate(mma_bars.index(i))

    acc = acc_tmem.load(TMEM_REG)
    c_smem = gl.allocate_shared_memory(DTYPE, [BLOCK_M, BLOCK_N], C_LAYOUT)
    c_smem.store(acc.to(DTYPE))
    fence_async_shared()
    tma.async_copy_shared_to_global(c_desc, [off_m, off_n], c_smem)
    tma.store_wait(pendings=0)

# config = {"BLOCK_K": 128, "BLOCK_M": 64, "BLOCK_N": 64, "arch": "sm_100", "dtype": "fp8e4m3", "num_buffers": 1, "num_warps": 8, "trans_b": 1}
# arch = sm_100


// ===== COMPILED SASS (sm_100a) =====

	.target	sm_100a

	.elftype	@"ET_EXEC"


//--------------------- .note.nv.tkinfo           --------------------------
	.section	.note.nv.tkinfo,"",@"SHT_NOTE"
	.sectionflags	@"SHF_NOTE_NV_TKINFO"
	.tkinfo
        /*0018*/ 	.word	0x00000081
        /*0030*/ 	.string	""
        /*0030*/ 	.string	"ptxas-blackwell"
        /*0030*/ 	.string	"Cuda compilation tools, release 12.9, V12.9.86"
        /*0030*/ 	.string	"Build cuda_12.9.r12.9/compiler.36037853_0"
        /*0030*/ 	.string	"-v  -suppress-debug-info  -lineinfo  -arch sm_100a "



//--------------------- .note.nv.cuver            --------------------------
	.section	.note.nv.cuver,"",@"SHT_NOTE"
	.sectionflags	@"SHF_NOTE_NV_CUVER"
        /*0018*/ 	.short	0x0001
        /*001a*/ 	.short	0x0064
        /*001c*/ 	.short	0x0001
        /*001e*/ 	.short	0x0000
        /*0020*/ 	.short	0x0001
        /*0022*/ 	.short	0x0000


//--------------------- .nv.info                  --------------------------
	.section	.nv.info,"",@"SHT_CUDA_INFO"
	.align	4


	//----- nvinfo : EIATTR_REGCOUNT
	.align		4
        /*0000*/ 	.byte	0x04, 0x2f
        /*0002*/ 	.short	(.L_4 - .L_3)
	.align		4
.L_3:
        /*0004*/ 	.word	index@(gluon_tcgen05)
        /*0008*/ 	.word	0x00000018


	//----- nvinfo : EIATTR_FRAME_SIZE
	.align		4
.L_4:
        /*000c*/ 	.byte	0x04, 0x11
        /*000e*/ 	.short	(.L_6 - .L_5)
	.align		4
.L_5:
        /*0010*/ 	.word	index@($__internal_2_$__cuda_sm10x_tcgen05_guardrail_trap_unallocated_columns_being_dealloced)
        /*0014*/ 	.word	0x00000000


	//----- nvinfo : EIATTR_FRAME_SIZE
	.align		4
.L_6:
        /*0018*/ 	.byte	0x04, 0x11
        /*001a*/ 	.short	(.L_8 - .L_7)
	.align		4
.L_7:
        /*001c*/ 	.word	index@($__internal_1_$__cuda_sm10x_tcgen05_guardrail_trap_phase_invalid_during_alloc)
        /*0020*/ 	.word	0x00000000


	//----- nvinfo : EIATTR_FRAME_SIZE
	.align		4
.L_8:
        /*0024*/ 	.byte	0x04, 0x11
        /*0026*/ 	.short	(.L_10 - .L_9)
	.align		4
.L_9:
        /*0028*/ 	.word	index@($__internal_0_$__cuda_sm10x_tcgen05_guardrail_trap_col_being_dealloced_not_returned_by_alloc)
        /*002c*/ 	.word	0x00000000


	//----- nvinfo : EIATTR_FRAME_SIZE
	.align		4
.L_10:
        /*0030*/ 	.byte	0x04, 0x11
        /*0032*/ 	.short	(.L_12 - .L_11)
	.align		4
.L_11:
        /*0034*/ 	.word	index@(gluon_tcgen05)
        /*0038*/ 	.word	0x00000000


	//----- nvinfo : EIATTR_MIN_STACK_SIZE
	.align		4
.L_12:
        /*003c*/ 	.byte	0x04, 0x12
        /*003e*/ 	.short	(.L_14 - .L_13)
	.align		4
.L_13:
        /*0040*/ 	.word	index@(gluon_tcgen05)
        /*0044*/ 	.word	0x00000000
.L_14:


//--------------------- .nv.info.gluon_tcgen05    --------------------------
	.section	.nv.info.gluon_tcgen05,"",@"SHT_CUDA_INFO"
	.sectionflags	@""
	.align	4


	//----- nvinfo : EIATTR_CUDA_API_VERSION
	.align		4
        /*0000*/ 	.byte	0x04, 0x37
        /*0002*/ 	.short	(.L_16 - .L_15)
.L_15:
        /*0004*/ 	.word	0x00000081


	//----- nvinfo : EIATTR_KPARAM_INFO
	.align		4
.L_16:
        /*0008*/ 	.byte	0x04, 0x17
        /*000a*/ 	.short	(.L_18 - .L_17)
.L_17:
        /*000c*/ 	.word	0x00000000
        /*0010*/ 	.short	0x000a
        /*0012*/ 	.short	0x0048
        /*0014*/ 	.byte	0x00, 0xf4, 0x21, 0x00


	//----- nvinfo : EIATTR_KPARAM_INFO
	.align		4
.L_18:
        /*0018*/ 	.byte	0x04, 0x17
        /*001a*/ 	.short	(.L_20 - .L_19)
.L_19:
        /*001c*/ 	.word	0x00000000
        /*0020*/ 	.short	0x0009
        /*0022*/ 	.short	0x0040
        /*0024*/ 	.byte	0x00, 0xf4, 0x21, 0x00


	//----- nvinfo : EIATTR_KPARAM_INFO
	.align		4
.L_20:
        /*0028*/ 	.byte	0x04, 0x17
        /*002a*/ 	.short	(.L_22 - .L_21)
.L_21:
        /*002c*/ 	.word	0x00000000
        /*0030*/ 	.short	0x0008
        /*0032*/ 	.short	0x0038
        /*0034*/ 	.byte	0x00, 0xf0, 0x21, 0x00


	//----- nvinfo : EIATTR_KPARAM_INFO
	.align		4
.L_22:
        /*0038*/ 	.byte	0x04, 0x17
        /*003a*/ 	.short	(.L_24 - .L_23)
.L_23:
        /*003c*/ 	.word	0x00000000
        /*0040*/ 	.short	0x0007
        /*0042*/ 	.short	0x0030
        /*0044*/ 	.byte	0x00, 0xf0, 0x21, 0x00


	//----- nvinfo : EIATTR_KPARAM_INFO
	.align		4
.L_24:
        /*0048*/ 	.byte	0x04, 0x17
        /*004a*/ 	.short	(.L_26 - .L_25)
.L_25:
        /*004c*/ 	.word	0x00000000
        /*0050*/ 	.short	0x0006
        /*0052*/ 	.short	0x0028
        /*0054*/ 	.byte	0x00, 0xf0, 0x21, 0x00


	//----- nvinfo : EIATTR_KPARAM_INFO
	.align		4
.L_26:
        /*0058*/ 	.byte	0x04, 0x17
        /*005a*/ 	.short	(.L_28 - .L_27)
.L_27:
        /*005c*/ 	.word	0x00000000
        /*0060*/ 	.short	0x0005
        /*0062*/ 	.short	0x0020
        /*0064*/ 	.byte	0x00, 0xf0, 0x11, 0x00


	//----- nvinfo : EIATTR_KPARAM_INFO
	.align		4
.L_28:
        /*0068*/ 	.byte	0x04, 0x17
        /*006a*/ 	.short	(.L_30 - .L_29)
.L_29:
        /*006c*/ 	.word	0x00000000
        /*0070*/ 	.short	0x0004
        /*0072*/ 	.short	0x001c
        /*0074*/ 	.byte	0x00, 0xf0, 0x11, 0x00


	//----- nvinfo : EIATTR_KPARAM_INFO
	.align		4
.L_30:
        /*0078*/ 	.byte	0x04, 0x17
        /*007a*/ 	.short	(.L_32 - .L_31)
.L_31:
        /*007c*/ 	.word	0x00000000
        /*0080*/ 	.short	0x0003
        /*0082*/ 	.short	0x0018
        /*0084*/ 	.byte	0x00, 0xf0, 0x11, 0x00


	//----- nvinfo : EIATTR_KPARAM_INFO
	.align		4
.L_32:
        /*0088*/ 	.byte	0x04, 0x17
        /*008a*/ 	.short	(.L_34 - .L_33)
.L_33:
        /*008c*/ 	.word	0x00000000
        /*0090*/ 	.short	0x0002
        /*0092*/ 	.short	0x0010
        /*0094*/ 	.byte	0x00, 0xf4, 0x21, 0x00


	//----- nvinfo : EIATTR_KPARAM_INFO
	.align		4
.L_34:
        /*0098*/ 	.byte	0x04, 0x17
        /*009a*/ 	.short	(.L_36 - .L_35)
.L_35:
        /*009c*/ 	.word	0x00000000
        /*00a0*/ 	.short	0x0001
        /*00a2*/ 	.short	0x0008
        /*00a4*/ 	.byte	0x00, 0xf4, 0x21, 0x00


	//----- nvinfo : EIATTR_KPARAM_INFO
	.align		4
.L_36:
        /*00a8*/ 	.byte	0x04, 0x17
        /*00aa*/ 	.short	(.L_38 - .L_37)
.L_37:
        /*00ac*/ 	.word	0x00000000
        /*00b0*/ 	.short	0x0000
        /*00b2*/ 	.short	0x0000
        /*00b4*/ 	.byte	0x00, 0xf4, 0x21, 0x00


	//----- nvinfo : EIATTR_AT_ENTRY_FRAGMENTS
	.align		4
.L_38:
        /*00b8*/ 	.byte	0x04, 0x4f
        /*00ba*/ 	.short	(.L_40 - .L_39)


	//   ....[0]....
.L_39:
        /*00bc*/ 	.word	0x00000004


	//----- nvinfo : EIATTR_RESERVED_SMEM_USED
	.align		4
.L_40:
        /*00c0*/ 	.byte	0x01, 0x41
	.zero		2


	//----- nvinfo : EIATTR_SPARSE_MMA_MASK
	.align		4
        /*00c4*/ 	.byte	0x03, 0x50
        /*00c6*/ 	.short	0x0000


	//----- nvinfo : EIATTR_TCGEN05_1CTA_USED
	.align		4
        /*00c8*/ 	.byte	0x01, 0x51
	.zero		2


	//----- nvinfo : EIATTR_MAXREG_COUNT
	.align		4
        /*00cc*/ 	.byte	0x03, 0x1b
        /*00ce*/ 	.short	0x00ff


	//----- nvinfo : EIATTR_NUM_BARRIERS
	.align		4
        /*00d0*/ 	.byte	0x02, 0x4c
        /*00d2*/ 	.byte	0x01
	.zero		1


	//----- nvinfo : EIATTR_INT_WARP_WIDE_INSTR_OFFSETS
	.align		4
        /*00d4*/ 	.byte	0x04, 0x31
        /*00d6*/ 	.short	(.L_42 - .L_41)


	//   ....[0]....
.L_41:
        /*00d8*/ 	.word	0x00001680


	//   ....[1]....
        /*00dc*/ 	.word	0x000016a0


	//   ....[2]....
        /*00e0*/ 	.word	0x00001720


	//   ....[3]....
        /*00e4*/ 	.word	0x00001840


	//   ....[4]....
        /*00e8*/ 	.word	0x00001850


	//   ....[5]....
        /*00ec*/ 	.word	0x00001860


	//   ....[6]....
        /*00f0*/ 	.word	0x00001870


	//   ....[7]....
        /*00f4*/ 	.word	0x00001b20


	//   ....[8]....
        /*00f8*/ 	.word	0x00001b30


	//   ....[9]....
        /*00fc*/ 	.word	0x00001c50


	//   ....[10]....
        /*0100*/ 	.word	0x00001c60


	//   ....[11]....
        /*0104*/ 	.word	0x00001cb0


	//   ....[12]....
        /*0108*/ 	.word	0x00001cf0


	//   ....[13]....
        /*010c*/ 	.word	0x00001e80


	//   ....[14]....
        /*0110*/ 	.word	0x00001e90


	//   ....[15]....
        /*0114*/ 	.word	0x00002100


	//   ....[16]....
        /*0118*/ 	.word	0x00002110


	//   ....[17]....
        /*011c*/ 	.word	0x000023c0


	//   ....[18]....
        /*0120*/ 	.word	0x00002410


	//----- nvinfo : EIATTR_COOP_GROUP_MASK_REGIDS
	.align		4
.L_42:
        /*0124*/ 	.byte	0x04, 0x29
        /*0126*/ 	.short	(.L_44 - .L_43)


	//   ....[0]....
.L_43:
        /*0128*/ 	.word	0xffffffff


	//   ....[1]....
        /*012c*/ 	.word	0xffffffff


	//   ....[2]....
        /*0130*/ 	.word	0xffffffff


	//   ....[3]....
        /*0134*/ 	.word	0xffffffff


	//   ....[4]....
        /*0138*/ 	.word	0xffffffff


	//   ....[5]....
        /*013c*/ 	.word	0xffffffff


	//   ....[6]....
        /*0140*/ 	.word	0xffffffff


	//   ....[7]....
        /*0144*/ 	.word	0xffffffff


	//   ....[8]....
        /*0148*/ 	.word	0xffffffff


	//   ....[9]....
        /*014c*/ 	.word	0xffffffff


	//----- nvinfo : EIATTR_COOP_GROUP_INSTR_OFFSETS
	.align		4
.L_44:
        /*0150*/ 	.byte	0x04, 0x28
        /*0152*/ 	.short	(.L_46 - .L_45)


	//   ....[0]....
.L_45:
        /*0154*/ 	.word	0x00000050


	//   ....[1]....
        /*0158*/ 	.word	0x00000310


	//   ....[2]....
        /*015c*/ 	.word	0x000004f0


	//   ....[3]....
        /*0160*/ 	.word	0x00000980


	//   ....[4]....
        /*0164*/ 	.word	0x00000ac0


	//   ....[5]....
        /*0168*/ 	.word	0x00000fa0


	//   ....[6]....
        /*016c*/ 	.word	0x000010e0


	//   ....[7]....
        /*0170*/ 	.word	0x00001530


	//   ....[8]....
        /*0174*/ 	.word	0x00002250


	//   ....[9]....
        /*0178*/ 	.word	0x000024c0


	//----- nvinfo : EIATTR_VRC_CTA_INIT_COUNT
	.align		4
.L_46:
        /*017c*/ 	.byte	0x02, 0x4a
        /*017e*/ 	.byte	0x80
	.zero		1


	//----- nvinfo : EIATTR_MBARRIER_INSTR_OFFSETS
	.align		4
        /*0180*/ 	.byte	0x04, 0x39
        /*0182*/ 	.short	(.L_48 - .L_47)


	//   ....[0]....
.L_47:
        /*0184*/ 	.word	0x00001740
        /*0188*/ 	.word	0x000000ff
        /*018c*/ 	.word	0x00004000
        /*0190*/ 	.short	0x0100
        /*0192*/ 	.byte	0x08
	.zero		1


	//   ....[1]....
        /*0194*/ 	.word	0x00001750
        /*0198*/ 	.word	0x000000ff
        /*019c*/ 	.word	0x00004010
        /*01a0*/ 	.short	0x0100
        /*01a2*/ 	.byte	0x08
	.zero		1


	//   ....[2]....
        /*01a4*/ 	.word	0x000019e0
        /*01a8*/ 	.word	0x000000ff
        /*01ac*/ 	.word	0x00004000
        /*01b0*/ 	.short	0x010a
        /*01b2*/ 	.byte	0x08
	.zero		1


	//   ....[3]....
        /*01b4*/ 	.word	0x00001b80
        /*01b8*/ 	.word	0x000000ff
        /*01bc*/ 	.word	0x00004010
        /*01c0*/ 	.short	0x010a
        /*01c2*/ 	.byte	0x08
	.zero		1


	//   ....[4]....
        /*01c4*/ 	.word	0x00001d60
        /*01c8*/ 	.word	0x000000ff
        /*01cc*/ 	.word	0x00004000
        /*01d0*/ 	.short	0x010a
        /*01d2*/ 	.byte	0x08
	.zero		1


	//   ....[5]....
        /*01d4*/ 	.word	0x00001ed0
        /*01d8*/ 	.word	0x000000ff
        /*01dc*/ 	.word	0x00004010
        /*01e0*/ 	.short	0x010a
        /*01e2*/ 	.byte	0x08
	.zero		1


	//   ....[6]....
        /*01e4*/ 	.word	0x00001f60
        /*01e8*/ 	.word	0x000000ff
        /*01ec*/ 	.word	0x00004000
        /*01f0*/ 	.short	0x0108
        /*01f2*/ 	.byte	0x08
	.zero		1


	//   ....[7]....
        /*01f4*/ 	.word	0x00001f70
        /*01f8*/ 	.word	0x000000ff
        /*01fc*/ 	.word	0x00004010
        /*0200*/ 	.short	0x0108
        /*0202*/ 	.byte	0x08
	.zero		1


	//   ....[8]....
        /*0204*/ 	.word	0x000024e0
        /*0208*/ 	.word	0x000000ff
        /*020c*/ 	.word	0x00004000
        /*0210*/ 	.short	0x010a
        /*0212*/ 	.byte	0x08
	.zero		1


	//   ....[9]....
        /*0214*/ 	.word	0x00002510
        /*0218*/ 	.word	0x000000ff
        /*021c*/ 	.word	0x00004010
        /*0220*/ 	.short	0x010a
        /*0222*/ 	.byte	0x08
	.zero		1


	//   ....[10]....
        /*0224*/ 	.word	0x00002540
        /*0228*/ 	.word	0x000000ff
        /*022c*/ 	.word	0x00004000
        /*0230*/ 	.short	0x010a
        /*0232*/ 	.byte	0x08
	.zero		1


	//   ....[11]....
        /*0234*/ 	.word	0x00002570
        /*0238*/ 	.word	0x000000ff
        /*023c*/ 	.word	0x00004010
        /*0240*/ 	.short	0x010a
        /*0242*/ 	.byte	0x08
	.zero		1


	//----- nvinfo : EIATTR_NUM_MBARRIERS
	.align		4
.L_48:
        /*0244*/ 	.byte	0x03, 0x38
        /*0246*/ 	.short	0x0002


	//----- nvinfo : EIATTR_EXIT_INSTR_OFFSETS
	.align		4
        /*0248*/ 	.byte	0x04, 0x1c
        /*024a*/ 	.short	(.L_50 - .L_49)


	//   ....[0]....
.L_49:
        /*024c*/ 	.word	0x000024d0


	//----- nvinfo : EIATTR_REQNTID
	.align		4
.L_50:
        /*0250*/ 	.byte	0x04, 0x10
        /*0252*/ 	.short	(.L_52 - .L_51)
.L_51:
        /*0254*/ 	.word	0x00000100
        /*0258*/ 	.word	0x00000001
        /*025c*/ 	.word	0x00000001


	//----- nvinfo : EIATTR_CRS_STACK_SIZE
	.align		4
.L_52:
        /*0260*/ 	.byte	0x04, 0x1e
        /*0262*/ 	.short	(.L_54 - .L_53)
.L_53:
        /*0264*/ 	.word	0x00000000


	//----- nvinfo : EIATTR_CBANK_PARAM_SIZE
	.align		4
.L_54:
        /*0268*/ 	.byte	0x03, 0x19
        /*026a*/ 	.short	0x0050


	//----- nvinfo : EIATTR_PARAM_CBANK
	.align		4
        /*026c*/ 	.byte	0x04, 0x0a
        /*026e*/ 	.short	(.L_56 - .L_55)
	.align		4
.L_55:
        /*0270*/ 	.word	index@(.nv.constant0.gluon_tcgen05)
        /*0274*/ 	.short	0x0380
        /*0276*/ 	.short	0x0050


	//----- nvinfo : EIATTR_SW_WAR
	.align		4
.L_56:
        /*0278*/ 	.byte	0x04, 0x36
        /*027a*/ 	.short	(.L_58 - .L_57)
.L_57:
        /*027c*/ 	.word	0x00000008
.L_58:


//--------------------- .nv.compat                --------------------------
	.section	.nv.compat,"",@"SHT_CUDA_COMPAT_INFO"
	.align	4
        /*0000*/ 	.byte	0x02, 0x02, 0x02, 0x00, 0x02, 0x05, 0x05, 0x00, 0x02, 0x03, 0x03, 0x00, 0x02, 0x06, 0x01, 0x00


//--------------------- .nv.callgraph             --------------------------
	.section	.nv.callgraph,"",@"SHT_CUDA_CALLGRAPH"
	.align	4
	.sectionentsize	8
	.align		4
        /*0000*/ 	.word	0x00000000
	.align		4
        /*0004*/ 	.word	0xffffffff
	.align		4
        /*0008*/ 	.word	0x00000000
	.align		4
        /*000c*/ 	.word	0xfffffffe
	.align		4
        /*0010*/ 	.word	0x00000000
	.align		4
        /*0014*/ 	.word	0xfffffffd
	.align		4
        /*0018*/ 	.word	0x00000000
	.align		4
        /*001c*/ 	.word	0xfffffffc


//--------------------- .text.gluon_tcgen05       --------------------------
	.section	.text.gluon_tcgen05,"ax",@progbits
	.align	128
        .global         gluon_tcgen05
        .type           gluon_tcgen05,@function
        .size           gluon_tcgen05,(.L_x_74 - gluon_tcgen05)
        .other          gluon_tcgen05,@"STO_CUDA_ENTRY STV_DEFAULT"
gluon_tcgen05:
.text.gluon_tcgen05:
[----:B------:R-:W1:Y:S01]  /*0000*/  LDC R1, c[0x0][0x37c] ;  /* 0x0000df00ff017b82 */ /* 0x000e620000000800 */
[----:B------:R-:W2:Y:S02]  /*0010*/  S2R R0, SR_TID.X ;  /* 0x0000000000007919 */ /* 0x000ea40000002100 */
[----:B--2---:R-:W-:-:S13]  /*0020*/  ISETP.GE.U32.AND P2, PT, R0, 0x20, PT ;  /* 0x000000200000780c */ /* 0x004fda0003f46070 */
[----:B------:R-:W-:Y:S05]  /*0030*/  @P2 BRA `(.L_x_0) ;  /* 0x0000000000b82947 */ /* 0x000fea0003800000 */
[----:B------:R-:W2:Y:S01]  /*0040*/  S2UR UR6, SR_CgaCtaId ;  /* 0x00000000000679c3 */ /* 0x000ea20000008800 */
[----:B------:R-:W-:Y:S01]  /*0050*/  NOP ;  /* 0x0000000000007918 */ /* 0x000fe20000000000 */
[----:B------:R-:W-:Y:S02]  /*0060*/  UMOV UR4, 0x40 ;  /* 0x0000004000047882 */ /* 0x000fe40000000000 */
[----:B--2---:R-:W-:-:S09]  /*0070*/  ULEA UR4, UR6, UR4, 0x18 ;  /* 0x0000000406047291 */ /* 0x004fd2000f8ec0ff */
[----:B------:R-:W2:Y:S01]  /*0080*/  LDS.U8 R2, [UR4] ;  /* 0x00000004ff027984 */ /* 0x000ea20008000000 */
[----:B------:R-:W-:Y:S02]  /*0090*/  UMOV UR4, 0x400 ;  /* 0x0000040000047882 */ /* 0x000fe40000000000 */
[----:B------:R-:W-:Y:S01]  /*00a0*/  ULEA UR4, UR6, UR4, 0x18 ;  /* 0x0000000406047291 */ /* 0x000fe2000f8ec0ff */
[----:B--2---:R-:W-:-:S13]  /*00b0*/  ISETP.NE.AND P0, PT, R2, RZ, PT ;  /* 0x000000ff0200720c */ /* 0x004fda0003f05270 */
[----:B------:R-:W-:Y:S05]  /*00c0*/  @P0 BRA `(.L_x_1) ;  /* 0x00000000007c0947 */ /* 0x000fea0003800000 */
[----:B------:R-:W-:-:S13]  /*00d0*/  ELECT P0, URZ, PT ;  /* 0x0000000000ff782f */ /* 0x000fda0003800000 */
[----:B------:R-:W-:Y:S05]  /*00e0*/  @!P0 BRA `(.L_x_2) ;  /* 0x0000000000848947 */ /* 0x000fea0003800000 */
[----:B------:R-:W-:Y:S01]  /*00f0*/  UMOV UR5, 0x2 ;  /* 0x0000000200057882 */ /* 0x000fe20000000000 */
[----:B------:R-:W-:Y:S02]  /*0100*/  IMAD.MOV.U32 R5, RZ, RZ, 0x1 ;  /* 0x00000001ff057424 */ /* 0x000fe400078e00ff */
[----:B------:R-:W-:Y:S02]  /*0110*/  IMAD.MOV.U32 R3, RZ, RZ, 0x3 ;  /* 0x00000003ff037424 */ /* 0x000fe400078e00ff */
[----:B------:R-:W-:Y:S04]  /*0120*/  DEPBAR.LE SB2, 0x36 ;  /* 0x0000ad800000791a */ /* 0x000fe80000000000 */
[----:B------:R-:W2:Y:S02]  /*0130*/  UTCATOMSWS.FIND_AND_SET.ALIGN UP0, UR5, UR5 ;  /* 0x00000005000575e3 */ /* 0x000ea40008000800 */
[----:B--2---:R-:W-:-:S04]  /*0140*/  PLOP3.LUT P0, PT, PT, PT, UP0, 0x80, 0x8 ;  /* 0x000000000008781c */ /* 0x004fc80003f0f008 */
[----:B------:R-:W-:-:S04]  /*0150*/  SEL R2, RZ, 0xffffffff, !P0 ;  /* 0xffffffffff027807 */ /* 0x000fc80004000000 */
[----:B------:R-:W-:Y:S01]  /*0160*/  ISETP.NE.AND P0, PT, R2, RZ, PT ;  /* 0x000000ff0200720c */ /* 0x000fe20003f05270 */
[----:B------:R-:W-:-:S12]  /*0170*/  IMAD.U32 R2, RZ, RZ, UR5 ;  /* 0x00000005ff027e24 */ /* 0x000fd8000f8e00ff */
[----:B------:R-:W-:Y:S05]  /*0180*/  @P0 BRA `(.L_x_3) ;  /* 0x0000000000240947 */ /* 0x000fea0003800000 */
.L_x_4:
[----:B------:R-:W-:Y:S05]  /*0190*/  NANOSLEEP 0x64 ;  /* 0x000000640000795d */ /* 0x000fea0003800000 */
[----:B------:R-:W-:-:S05]  /*01a0*/  UMOV UR5, 0x2 ;  /* 0x0000000200057882 */ /* 0x000fca0000000000 */
[----:B------:R-:W-:Y:S04]  /*01b0*/  DEPBAR.LE SB2, 0x36 ;  /* 0x0000ad800000791a */ /* 0x000fe80000000000 */
[----:B------:R-:W2:Y:S02]  /*01c0*/  UTCATOMSWS.FIND_AND_SET.ALIGN UP0, UR5, UR5 ;  /* 0x00000005000575e3 */ /* 0x000ea40008000800 */
[----:B--2---:R-:W-:-:S04]  /*01d0*/  PLOP3.LUT P0, PT, PT, PT, UP0, 0x80, 0x8 ;  /* 0x000000000008781c */ /* 0x004fc80003f0f008 */
[----:B------:R-:W-:-:S04]  /*01e0*/  SEL R2, RZ, 0xffffffff, !P0 ;  /* 0xffffffffff027807 */ /* 0x000fc80004000000 */
[----:B------:R-:W-:Y:S01]  /*01f0*/  ISETP.NE.AND P0, PT, R2, RZ, PT ;  /* 0x000000ff0200720c */ /* 0x000fe20003f05270 */
[----:B------:R-:W-:-:S12]  /*0200*/  IMAD.U32 R2, RZ, RZ, UR5 ;  /* 0x00000005ff027e24 */ /* 0x000fd8000f8e00ff */
[----:B------:R-:W-:Y:S05]  /*0210*/  @!P0 BRA `(.L_x_4) ;  /* 0xfffffffc00dc8947 */ /* 0x000fea000383ffff */
.L_x_3:
[C---:B------:R-:W-:Y:S01]  /*0220*/  VIADD R4, R2.reuse, 0x10 ;  /* 0x0000001002047836 */ /* 0x040fe20000000000 */
[----:B------:R-:W-:Y:S01]  /*0230*/  UMOV UR5, 0x50 ;  /* 0x0000005000057882 */ /* 0x000fe20000000000 */
[----:B------:R-:W-:Y:S01]  /*0240*/  SHF.L.U32 R3, R3, R2, RZ ;  /* 0x0000000203037219 */ /* 0x000fe200000006ff */
[----:B------:R-:W-:Y:S01]  /*0250*/  ULEA UR5, UR6, UR5, 0x18 ;  /* 0x0000000506057291 */ /* 0x000fe2000f8ec0ff */
[----:B------:R-:W-:Y:S01]  /*0260*/  IMAD.SHL.U32 R2, R2, 0x20, RZ ;  /* 0x0000002002027824 */ /* 0x000fe200078e00ff */
[----:B------:R-:W-:-:S04]  /*0270*/  SHF.L.U32 R4, R5, R4, RZ ;  /* 0x0000000405047219 */ /* 0x000fc800000006ff */
[----:B------:R-:W-:-:S05]  /*0280*/  LOP3.LUT R3, R4, R3, RZ, 0xfc, !PT ;  /* 0x0000000304037212 */ /* 0x000fca00078efcff */
[----:B------:R2:W-:Y:S04]  /*0290*/  ATOMS.OR RZ, [UR5], R3 ;  /* 0x00000003ffff798c */ /* 0x0005e8000b000005 */
[----:B------:R2:W-:Y:S01]  /*02a0*/  STS [UR4], R2 ;  /* 0x00000002ff007988 */ /* 0x0005e20008000804 */
[----:B------:R-:W-:Y:S05]  /*02b0*/  BRA `(.L_x_2) ;  /* 0x0000000000107947 */ /* 0x000fea0003800000 */
.L_x_1:
[----:B------:R-:W-:Y:S01]  /*02c0*/  IMAD.MOV.U32 R3, RZ, RZ, -0x1 ;  /* 0xffffffffff037424 */ /* 0x000fe200078e00ff */
[----:B------:R-:W-:-:S04]  /*02d0*/  MOV R2, 0x300 ;  /* 0x0000030000027802 */ /* 0x000fc80000000f00 */
[----:B------:R2:W-:Y:S03]  /*02e0*/  STS [UR4], R3 ;  /* 0x00000003ff007988 */ /* 0x0005e60008000804 */
[----:B-12---:R-:W-:Y:S05]  /*02f0*/  CALL.REL.NOINC `($__internal_1_$__cuda_sm10x_tcgen05_guardrail_trap_phase_invalid_during_alloc) ;  /* 0x0000002000b47944 */ /* 0x006fea0003c00000 */
.L_x_2:
[----:B------:R-:W-:Y:S05]  /*0300*/  WARPSYNC.ALL ;  /* 0x0000000000007948 */ /* 0x000fea0003800000 */
[----:B------:R-:W-:Y:S01]  /*0310*/  NOP ;  /* 0x0000000000007918 */ /* 0x000fe20000000000 */
.L_x_0:
[----:B------:R-:W3:Y:S08]  /*0320*/  S2UR UR4, SR_CgaCtaId ;  /* 0x00000000000479c3 */ /* 0x000ef00000008800 */
[----:B------:R-:W-:Y:S01]  /*0330*/  BAR.SYNC.DEFER_BLOCKING 0x0 ;  /* 0x0000000000007b1d */ /* 0x000fe20000010000 */
[----:B------:R-:W-:-:S05]  /*0340*/  LOP3.LUT R20, R0, 0xff, RZ, 0xc0, !PT ;  /* 0x000000ff00147812 */ /* 0x000fca00078ec0ff */
[----:B------:R-:W-:Y:S02]  /*0350*/  UMOV UR8, 0x400 ;  /* 0x0000040000087882 */ /* 0x000fe40000000000 */
[----:B------:R-:W4:Y:S08]  /*0360*/  LDC R8, c[0x0][0x3a0] ;  /* 0x0000e800ff087b82 */ /* 0x000f300000000800 */
[----:B------:R-:W5:Y:S01]  /*0370*/  S2UR UR31, SR_CTAID.Y ;  /* 0x00000000001f79c3 */ /* 0x000f620000002600 */
[----:B---3--:R-:W-:-:S09]  /*0380*/  ULEA UR8, UR4, UR8, 0x18 ;  /* 0x0000000804087291 */ /* 0x008fd2000f8ec0ff */
[----:B------:R-:W3:Y:S01]  /*0390*/  LDS R5, [UR8] ;  /* 0x00000008ff057984 */ /* 0x000ee20008000800 */
[----:B------:R-:W-:Y:S06]  /*03a0*/  BAR.SYNC.DEFER_BLOCKING 0x0 ;  /* 0x0000000000007b1d */ /* 0x000fec0000010000 */
[----:B------:R-:W-:Y:S05]  /*03b0*/  @P2 BRA `(.L_x_5) ;  /* 0x0000000000182947 */ /* 0x000fea0003800000 */
[----:B------:R-:W-:Y:S01]  /*03c0*/  ELECT P0, URZ, PT ;  /* 0x0000000000ff782f */ /* 0x000fe20003800000 */
[----:B--2---:R-:W-:Y:S01]  /*03d0*/  IMAD.MOV.U32 R2, RZ, RZ, 0x1 ;  /* 0x00000001ff027424 */ /* 0x004fe200078e00ff */
[----:B------:R-:W-:Y:S01]  /*03e0*/  UMOV UR5, 0x40 ;  /* 0x0000004000057882 */ /* 0x000fe20000000000 */
[----:B------:R-:W-:Y:S01]  /*03f0*/  UVIRTCOUNT.DEALLOC.SMPOOL 0x80 ;  /* 0x000000800000784c */ /* 0x000fe20000000000 */
[----:B------:R-:W-:-:S09]  /*0400*/  ULEA UR5, UR4, UR5, 0x18 ;  /* 0x0000000504057291 */ /* 0x000fd2000f8ec0ff */
[----:B------:R2:W-:Y:S03]  /*0410*/  @P0 STS.U8 [UR5], R2 ;  /* 0x00000002ff000988 */ /* 0x0005e60008000005 */
.L_x_5:
[----:B------:R-:W2:Y:S01]  /*0420*/  S2UR UR4, SR_CTAID.Z ;  /* 0x00000000000479c3 */ /* 0x000ea20000002700 */
[----:B------:R-:W5:Y:S01]  /*0430*/  LDCU UR5, c[0x0][0x370] ;  /* 0x00006e00ff0577ac */ /* 0x000f620008000800 */
[----:B------:R-:W-:Y:S01]  /*0440*/  ISETP.GE.U32.AND P0, PT, R20, 0x20, PT ;  /* 0x000000201400780c */ /* 0x000fe20003f06070 */
[----:B----4-:R-:W-:Y:S01]  /*0450*/  VIADD R4, R8, 0xffffffff ;  /* 0xffffffff08047836 */ /* 0x010fe20000000000 */
[C---:B------:R-:W-:Y:S01]  /*0460*/  ISETP.NE.U32.AND P3, PT, R20.reuse, RZ, PT ;  /* 0x000000ff1400720c */ /* 0x040fe20003f65070 */
[----:B------:R-:W2:Y:S02]  /*0470*/  LDCU UR6, c[0x0][0x374] ;  /* 0x00006e80ff0677ac */ /* 0x000ea40008000800 */
[----:B--2---:R-:W-:Y:S01]  /*0480*/  LEA R2, R20, UR8, 0x2 ;  /* 0x0000000814027c11 */ /* 0x004fe2000f8e10ff */
[----:B------:R-:W-:Y:S01]  /*0490*/  BSSY.RECONVERGENT B0, `(.L_x_6) ;  /* 0x0000015000007945 */ /* 0x000fe20003800200 */
[----:B------:R-:W5:Y:S01]  /*04a0*/  S2UR UR11, SR_CTAID.X ;  /* 0x00000000000b79c3 */ /* 0x000f620000002500 */
[----:B------:R-:W2:Y:S01]  /*04b0*/  LDCU.64 UR14, c[0x0][0x3c0] ;  /* 0x00007800ff0e77ac */ /* 0x000ea20008000a00 */
[----:B---3--:R-:W-:-:S04]  /*04c0*/  R2UR UR25, R5 ;  /* 0x00000000051972ca */ /* 0x008fc800000e0000 */
[----:B------:R3:W-:Y:S02]  /*04d0*/  @!P0 STS [R2], RZ ;  /* 0x000000ff02008388 */ /* 0x0007e40000000800 */
[----:B------:R-:W4:Y:S01]  /*04e0*/  LDC R3, c[0x0][0x398] ;  /* 0x0000e600ff037b82 */ /* 0x000f220000000800 */
[----:B------:R-:W-:Y:S01]  /*04f0*/  NOP ;  /* 0x0000000000007918 */ /* 0x000fe20000000000 */
[----:B------:R3:W-:Y:S01]  /*0500*/  @!P3 STS [UR8+0x20], R4 ;  /* 0x00002004ff00b988 */ /* 0x0007e20008000808 */
[----:B-----5:R-:W-:-:S04]  /*0510*/  UIMAD UR4, UR4, UR6, UR31 ;  /* 0x00000006040472a4 */ /* 0x020fc8000f8e021f */
[----:B------:R-:W-:-:S04]  /*0520*/  UIMAD UR4, UR4, UR5, UR11 ;  /* 0x00000005040472a4 */ /* 0x000fc8000f8e020b */
[----:B------:R-:W-:-:S04]  /*0530*/  UIMAD UR4, UR4, 0x180, URZ ;  /* 0x00000180040478a4 */ /* 0x000fc8000f8e02ff */
[----:B--2---:R-:W-:Y:S01]  /*0540*/  UIADD3 UR6, UP0, UPT, UR4, UR14, URZ ;  /* 0x0000000e04067290 */ /* 0x004fe2000ff1e0ff */
[----:B----4-:R-:W-:-:S03]  /*0550*/  VIADD R3, R3, 0xffffffff ;  /* 0xffffffff03037836 */ /* 0x010fc60000000000 */
[----:B------:R-:W-:Y:S01]  /*0560*/  ULEA.HI.X.SX32 UR7, UR4, UR15, 0x1, UP0 ;  /* 0x0000000f04077291 */ /* 0x000fe200080f0eff */
[----:B---3--:R-:W-:Y:S11]  /*0570*/  @P3 BRA `(.L_x_7) ;  /* 0x0000000000183947 */ /* 0x008ff60003800000 */
[----:B------:R-:W2:Y:S01]  /*0580*/  LDS R5, [UR8+0x8] ;  /* 0x00000808ff057984 */ /* 0x000ea20008000800 */
[----:B------:R-:W3:Y:S01]  /*0590*/  LDC.64 R10, c[0x0][0x380] ;  /* 0x0000e000ff0a7b82 */ /* 0x000ee20000000a00 */
[----:B------:R-:W-:Y:S02]  /*05a0*/  IMAD.MOV.U32 R6, RZ, RZ, 0x70 ;  /* 0x00000070ff067424 */ /* 0x000fe400078e00ff */
[----:B---3--:R3:W-:Y:S03]  /*05b0*/  STS.64 [UR8], R10 ;  /* 0x0000000aff007988 */ /* 0x0087e60008000a08 */
[----:B--2---:R-:W-:-:S05]  /*05c0*/  LOP3.LUT R5, R5, 0x10, R6, 0xd8, !PT ;  /* 0x0000001005057812 */ /* 0x004fca00078ed806 */
[----:B------:R3:W-:Y:S02]  /*05d0*/  STS [UR8+0x8], R5 ;  /* 0x00000805ff007988 */ /* 0x0007e40008000808 */
.L_x_7:
[----:B------:R-:W-:Y:S05]  /*05e0*/  BSYNC.RECONVERGENT B0 ;  /* 0x0000000000007941 */ /* 0x000fea0003800200 */
.L_x_6:
[----:B------:R-:W-:Y:S04]  /*05f0*/  BSSY.RECONVERGENT B0, `(.L_x_8) ;  /* 0x000000a000007945 */ /* 0x000fe80003800200 */
[----:B------:R-:W-:Y:S05]  /*0600*/  @P3 BRA `(.L_x_9) ;  /* 0x0000000000203947 */ /* 0x000fea0003800000 */
[----:B---3--:R-:W2:Y:S01]  /*0610*/  LDS R5, [UR8+0x34] ;  /* 0x00003408ff057984 */ /* 0x008ea20008000800 */
[----:B------:R-:W-:Y:S02]  /*0620*/  IMAD.MOV.U32 R6, RZ, RZ, 0x7f000000 ;  /* 0x7f000000ff067424 */ /* 0x000fe400078e00ff */
[----:B------:R-:W-:Y:S01]  /*0630*/  @!P3 IMAD.MOV.U32 R7, RZ, RZ, 0x3f ;  /* 0x0000003fff07b424 */ /* 0x000fe200078e00ff */
[----:B------:R-:W3:Y:S02]  /*0640*/  @!P3 LDS R10, [UR8+0x38] ;  /* 0x00003808ff0ab984 */ /* 0x000ee40008000800 */
[----:B--2---:R-:W-:Y:S02]  /*0650*/  LOP3.LUT R5, R5, 0xff000000, R6, 0xb8, !PT ;  /* 0xff00000005057812 */ /* 0x004fe400078eb806 */
[----:B---3--:R-:W-:-:S03]  /*0660*/  @!P3 LOP3.LUT R6, R10, 0xff, R7, 0xb8, !PT ;  /* 0x000000ff0a06b812 */ /* 0x008fc600078eb807 */
[----:B------:R2:W-:Y:S04]  /*0670*/  STS [UR8+0x34], R5 ;  /* 0x00003405ff007988 */ /* 0x0005e80008000808 */
[----:B------:R2:W-:Y:S02]  /*0680*/  @!P3 STS [UR8+0x38], R6 ;  /* 0x00003806ff00b988 */ /* 0x0005e40008000808 */
.L_x_9:
[----:B------:R-:W-:Y:S05]  /*0690*/  BSYNC.RECONVERGENT B0 ;  /* 0x0000000000007941 */ /* 0x000fea0003800200 */
.L_x_8:
[----:B------:R-:W-:Y:S04]  /*06a0*/  BSSY.RECONVERGENT B0, `(.L_x_10) ;  /* 0x000000a000007945 */ /* 0x000fe80003800200 */
[----:B------:R-:W-:Y:S05]  /*06b0*/  @P3 BRA `(.L_x_11) ;  /* 0x0000000000203947 */ /* 0x000fea0003800000 */
[----:B--23--:R-:W2:Y:S01]  /*06c0*/  LDS R5, [UR8+0x1c] ;  /* 0x00001c08ff057984 */ /* 0x00cea20008000800 */
[----:B------:R-:W3:Y:S03]  /*06d0*/  LDC.64 R6, c[0x0][0x3a8] ;  /* 0x0000ea00ff067b82 */ /* 0x000ee60000000a00 */
[----:B------:R4:W-:Y:S01]  /*06e0*/  STS [UR8+0x24], R3 ;  /* 0x00002403ff007988 */ /* 0x0009e20008000808 */
[--C-:B---3--:R-:W-:Y:S02]  /*06f0*/  SHF.R.U32.HI R10, RZ, 0x4, R7.reuse ;  /* 0x00000004ff0a7819 */ /* 0x108fe40000011607 */
[----:B------:R-:W-:-:S05]  /*0700*/  SHF.R.U64 R6, R6, 0x4, R7 ;  /* 0x0000000406067819 */ /* 0x000fca0000001207 */
[----:B------:R4:W-:Y:S01]  /*0710*/  STS [UR8+0xc], R6 ;  /* 0x00000c06ff007988 */ /* 0x0009e20008000808 */
[----:B--2---:R-:W-:-:S05]  /*0720*/  LOP3.LUT R5, R5, 0xf, R10, 0xb8, !PT ;  /* 0x0000000f05057812 */ /* 0x004fca00078eb80a */
[----:B------:R4:W-:Y:S02]  /*0730*/  STS [UR8+0x1c], R5 ;  /* 0x00001c05ff007988 */ /* 0x0009e40008000808 */
.L_x_11:
[----:B------:R-:W-:Y:S05]  /*0740*/  BSYNC.RECONVERGENT B0 ;  /* 0x0000000000007941 */ /* 0x000fea0003800200 */
.L_x_10:
[----:B------:R-:W-:Y:S04]  /*0750*/  BSSY.RECONVERGENT B1, `(.L_x_12) ;  /* 0x000001d000017945 */ /* 0x000fe80003800200 */
[----:B------:R-:W-:Y:S04]  /*0760*/  BSSY.RELIABLE B0, `(.L_x_13) ;  /* 0x0000018000007945 */ /* 0x000fe80003800100 */
[----:B------:R-:W-:Y:S05]  /*0770*/  @P3 BRA `(.L_x_14) ;  /* 0x00000000001c3947 */ /* 0x000fea0003800000 */
[----:B--234-:R-:W2:Y:S02]  /*0780*/  LDS R5, [UR8+0x34] ;  /* 0x00003408ff057984 */ /* 0x01cea40008000800 */
[----:B--2---:R-:W-:-:S05]  /*0790*/  LOP3.LUT R5, R5, 0x7, RZ, 0xb8, !PT ;  /* 0x0000000705057812 */ /* 0x004fca00078eb8ff */
[----:B------:R2:W-:Y:S01]  /*07a0*/  STS [UR8+0x34], R5 ;  /* 0x00003405ff007988 */ /* 0x0005e20008000808 */
[----:B------:R-:W-:Y:S05]  /*07b0*/  @P3 BRA `(.L_x_15) ;  /* 0x00000000001c3947 */ /* 0x000fea0003800000 */
[----:B--2---:R-:W2:Y:S02]  /*07c0*/  LDS R5, [UR8+0x34] ;  /* 0x00003408ff057984 */ /* 0x004ea40008000800 */
[----:B--2---:R-:W-:-:S05]  /*07d0*/  LOP3.LUT R5, R5, 0x38, RZ, 0xb8, !PT ;  /* 0x0000003805057812 */ /* 0x004fca00078eb8ff */
[----:B------:R5:W-:Y:S02]  /*07e0*/  STS [UR8+0x34], R5 ;  /* 0x00003405ff007988 */ /* 0x000be40008000808 */
.L_x_14:
[----:B------:R-:W-:Y:S05]  /*07f0*/  @P3 BRA `(.L_x_16) ;  /* 0x00000000001c3947 */ /* 0x000fea0003800000 */
[----:B--2345:R-:W2:Y:S02]  /*0800*/  LDS R5, [UR8+0x8] ;  /* 0x00000808ff057984 */ /* 0x03cea40008000800 */
[----:B--2---:R-:W-:-:S05]  /*0810*/  LOP3.LUT R5, R5, 0x780, RZ, 0xb8, !PT ;  /* 0x0000078005057812 */ /* 0x004fca00078eb8ff */
[----:B------:R3:W-:Y:S02]  /*0820*/  STS [UR8+0x8], R5 ;  /* 0x00000805ff007988 */ /* 0x0007e40008000808 */
.L_x_15:
[----:B------:R-:W-:Y:S05]  /*0830*/  @P3 BRA `(.L_x_17) ;  /* 0x0000000000283947 */ /* 0x000fea0003800000 */
[----:B--23--:R-:W2:Y:S02]  /*0840*/  LDS R5, [UR8+0x8] ;  /* 0x00000808ff057984 */ /* 0x00cea40008000800 */
[----:B--2---:R-:W-:-:S05]  /*0850*/  LOP3.LUT R5, R5, 0x1800, RZ, 0xb8, !PT ;  /* 0x0000180005057812 */ /* 0x004fca00078eb8ff */
[----:B------:R2:W-:Y:S02]  /*0860*/  STS [UR8+0x8], R5 ;  /* 0x00000805ff007988 */ /* 0x0005e40008000808 */
.L_x_16:
[----:B------:R-:W-:Y:S05]  /*0870*/  @P3 BREAK.RELIABLE B0 ;  /* 0x0000000000003942 */ /* 0x000fea0003800100 */
[----:B------:R-:W-:Y:S05]  /*0880*/  @P3 BRA `(.L_x_18) ;  /* 0x0000000000243947 */ /* 0x000fea0003800000 */
[----:B--2-4-:R-:W2:Y:S01]  /*0890*/  LDS R6, [UR8+0x8] ;  /* 0x00000808ff067984 */ /* 0x014ea20008000800 */
[----:B---3-5:R-:W-:-:S05]  /*08a0*/  IMAD.MOV.U32 R5, RZ, RZ, 0x6000 ;  /* 0x00006000ff057424 */ /* 0x028fca00078e00ff */
[----:B--2---:R-:W-:-:S04]  /*08b0*/  LOP3.LUT R5, R6, 0x6000, R5, 0xd8, !PT ;  /* 0x0000600006057812 */ /* 0x004fc800078ed805 */
[----:B------:R-:W-:-:S05]  /*08c0*/  LOP3.LUT R5, R5, 0x400000, RZ, 0xb8, !PT ;  /* 0x0040000005057812 */ /* 0x000fca00078eb8ff */
[----:B------:R4:W-:Y:S02]  /*08d0*/  STS [UR8+0x8], R5 ;  /* 0x00000805ff007988 */ /* 0x0009e40008000808 */
.L_x_17:
[----:B------:R-:W-:Y:S05]  /*08e0*/  BSYNC.RELIABLE B0 ;  /* 0x0000000000007941 */ /* 0x000fea0003800100 */
.L_x_13:
[----:B--234-:R-:W2:Y:S02]  /*08f0*/  @!P3 LDS R5, [UR8+0x8] ;  /* 0x00000808ff05b984 */ /* 0x01cea40008000800 */
[----:B--2---:R-:W-:-:S05]  /*0900*/  @!P3 LOP3.LUT R5, R5, 0x8000, RZ, 0xb8, !PT ;  /* 0x000080000505b812 */ /* 0x004fca00078eb8ff */
[----:B------:R2:W-:Y:S02]  /*0910*/  @!P3 STS [UR8+0x8], R5 ;  /* 0x00000805ff00b988 */ /* 0x0005e40008000808 */
.L_x_18:
[----:B------:R-:W-:Y:S05]  /*0920*/  BSYNC.RECONVERGENT B1 ;  /* 0x0000000000017941 */ /* 0x000fea0003800200 */
.L_x_12:
[----:B------:R-:W-:Y:S05]  /*0930*/  WARPSYNC.ALL ;  /* 0x0000000000007948 */ /* 0x000fea0003800000 */
[----:B------:R-:W-:Y:S01]  /*0940*/  NOP ;  /* 0x0000000000007918 */ /* 0x000fe20000000000 */
[----:B------:R-:W-:Y:S05]  /*0950*/  @P0 BRA `(.L_x_19) ;  /* 0x0000000000300947 */ /* 0x000fea0003800000 */
[----:B--2345:R-:W2:Y:S01]  /*0960*/  S2R R5, SR_LANEID ;  /* 0x0000000000057919 */ /* 0x03cea20000000000 */
[----:B------:R-:W-:Y:S05]  /*0970*/  WARPSYNC.ALL ;  /* 0x0000000000007948 */ /* 0x000fea0003800000 */
[----:B------:R-:W-:Y:S01]  /*0980*/  NOP ;  /* 0x0000000000007918 */ /* 0x000fe20000000000 */
[----:B--2---:R-:W-:-:S05]  /*0990*/  IMAD.SHL.U32 R5, R5, 0x4, RZ ;  /* 0x0000000405057824 */ /* 0x004fca00078e00ff */
[----:B------:R-:W2:Y:S01]  /*09a0*/  LDS R9, [R5+UR8] ;  /* 0x0000000805097984 */ /* 0x000ea20008000800 */
[----:B------:R-:W-:-:S05]  /*09b0*/  IADD3 R6, P1, PT, R5, UR6, RZ ;  /* 0x0000000605067c10 */ /* 0x000fca000ff3e0ff */
[----:B------:R-:W-:-:S05]  /*09c0*/  IMAD.X R7, RZ, RZ, UR7, P1 ;  /* 0x00000007ff077e24 */ /* 0x000fca00088e06ff */
[----:B--2---:R2:W3:Y:S01]  /*09d0*/  ATOMG.E.EXCH.STRONG.GPU PT, RZ, [R6], R9 ;  /* 0x0000000906ff73a8 */ /* 0x0044e200041ee100 */
[----:B------:R-:W-:-:S04]  /*09e0*/  DEPBAR {5,4,3,2,1,0} ;  /* 0x0000003f0000791a */ /* 0x000fc80000000000 */
[----:B------:R-:W4:Y:S02]  /*09f0*/  CCTL.E.C.LDCU.IV.DEEP [UR6] ;  /* 0x0000000006007540 */ /* 0x000f240009c08000 */
[----:B----4-:R2:W-:Y:S01]  /*0a00*/  UTMACCTL.IV [UR6] ;  /* 0x00000000060079b9 */ /* 0x0105e20008000000 */
[----:B------:R-:W-:Y:S01]  /*0a10*/  NOP ;  /* 0x0000000000007918 */ /* 0x000fe20000000000 */
.L_x_19:
[----:B------:R-:W-:Y:S05]  /*0a20*/  @P0 BRA `(.L_x_20) ;  /* 0x00000000000c0947 */ /* 0x000fea0003800000 */
[----:B------:R0:W-:Y:S01]  /*0a30*/  UTMACMDFLUSH ;  /* 0x00000000000079b7 */ /* 0x0001e20000000000 */
[----:B------:R-:W-:Y:S05]  /*0a40*/  @P0 BRA `(.L_x_20) ;  /* 0x0000000000040947 */ /* 0x000fea0003800000 */
[----:B------:R-:W-:-:S04]  /*0a50*/  DEPBAR.LE SB0, 0x0 ;  /* 0x000080000000791a */ /* 0x000fc80000000000 */
.L_x_20:
[----:B------:R-:W-:Y:S05]  /*0a60*/  WARPSYNC.ALL ;  /* 0x0000000000007948 */ /* 0x000fea0003800000 */
[----:B------:R-:W-:Y:S01]  /*0a70*/  NOP ;  /* 0x0000000000007918 */ /* 0x000fe20000000000 */
[----:B---3--:R-:W-:Y:S06]  /*0a80*/  BAR.SYNC.DEFER_BLOCKING 0x0 ;  /* 0x0000000000007b1d */ /* 0x008fec0000010000 */
[----:B------:R-:W-:Y:S02]  /*0a90*/  BSSY.RECONVERGENT B1, `(.L_x_21) ;  /* 0x000000b000017945 */ /* 0x000fe40003800200 */
[----:B------:R-:W-:Y:S06]  /*0aa0*/  BAR.SYNC.DEFER_BLOCKING 0x0 ;  /* 0x0000000000007b1d */ /* 0x000fec0000010000 */
[----:B------:R3:W-:Y:S01]  /*0ab0*/  @!P0 STS [R2], RZ ;  /* 0x000000ff02008388 */ /* 0x0007e20000000800 */
[----:B------:R-:W-:Y:S01]  /*0ac0*/  NOP ;  /* 0x0000000000007918 */ /* 0x000fe20000000000 */
[----:B------:R-:W-:Y:S05]  /*0ad0*/  @P3 BRA `(.L_x_22) ;  /* 0x0000000000183947 */ /* 0x000fea0003800000 */
[----:B--2-45:R-:W2:Y:S01]  /*0ae0*/  LDS R5, [UR8+0x8] ;  /* 0x00000808ff057984 */ /* 0x034ea20008000800 */
[----:B------:R-:W4:Y:S01]  /*0af0*/  LDC.64 R10, c[0x0][0x388] ;  /* 0x0000e200ff0a7b82 */ /* 0x000f220000000a00 */
[----:B------:R-:W-:Y:S02]  /*0b00*/  IMAD.MOV.U32 R6, RZ, RZ, 0x70 ;  /* 0x00000070ff067424 */ /* 0x000fe400078e00ff */
[----:B----4-:R4:W-:Y:S03]  /*0b10*/  STS.64 [UR8], R10 ;  /* 0x0000000aff007988 */ /* 0x0109e60008000a08 */
[----:B--2---:R-:W-:-:S05]  /*0b20*/  LOP3.LUT R5, R5, 0x10, R6, 0xd8, !PT ;  /* 0x0000001005057812 */ /* 0x004fca00078ed806 */
[----:B------:R4:W-:Y:S02]  /*0b30*/  STS [UR8+0x8], R5 ;  /* 0x00000805ff007988 */ /* 0x0009e40008000808 */
.L_x_22:
[----:B--2---:R-:W-:Y:S05]  /*0b40*/  BSYNC.RECONVERGENT B1 ;  /* 0x0000000000017941 */ /* 0x004fea0003800200 */
.L_x_21:
[----:B------:R-:W-:Y:S04]  /*0b50*/  BSSY.RECONVERGENT B2, `(.L_x_23) ;  /* 0x000000f000027945 */ /* 0x000fe80003800200 */
[----:B------:R-:W-:Y:S04]  /*0b60*/  BSSY.RELIABLE B1, `(.L_x_24) ;  /* 0x000000c000017945 */ /* 0x000fe80003800100 */
[----:B------:R-:W-:Y:S05]  /*0b70*/  @P3 BRA `(.L_x_25) ;  /* 0x0000000000283947 */ /* 0x000fea0003800000 */
[----:B----45:R-:W2:Y:S01]  /*0b80*/  LDS R5, [UR8+0x34] ;  /* 0x00003408ff057984 */ /* 0x030ea20008000800 */
[----:B------:R-:W-:Y:S01]  /*0b90*/  IMAD.MOV.U32 R6, RZ, RZ, 0x7f000000 ;  /* 0x7f000000ff067424 */ /* 0x000fe200078e00ff */
[----:B------:R-:W-:Y:S05]  /*0ba0*/  @P3 BREAK.RELIABLE B1 ;  /* 0x0000000000013942 */ /* 0x000fea0003800100 */
[----:B--2---:R-:W-:-:S05]  /*0bb0*/  LOP3.LUT R5, R5, 0xff000000, R6, 0xb8, !PT ;  /* 0xff00000005057812 */ /* 0x004fca00078eb806 */
[----:B------:R2:W-:Y:S01]  /*0bc0*/  STS [UR8+0x34], R5 ;  /* 0x00003405ff007988 */ /* 0x0005e20008000808 */
[----:B------:R-:W-:Y:S05]  /*0bd0*/  @P3 BRA `(.L_x_26) ;  /* 0x0000000000183947 */ /* 0x000fea0003800000 */
[----:B--2---:R-:W2:Y:S01]  /*0be0*/  LDS R5, [UR8+0x38] ;  /* 0x00003808ff057984 */ /* 0x004ea20008000800 */
[----:B------:R-:W-:-:S05]  /*0bf0*/  IMAD.MOV.U32 R6, RZ, RZ, 0x3f ;  /* 0x0000003fff067424 */ /* 0x000fca00078e00ff */
[----:B--2---:R-:W-:-:S05]  /*0c00*/  LOP3.LUT R5, R5, 0xff, R6, 0xb8, !PT ;  /* 0x000000ff05057812 */ /* 0x004fca00078eb806 */
[----:B------:R2:W-:Y:S02]  /*0c10*/  STS [UR8+0x38], R5 ;  /* 0x00003805ff007988 */ /* 0x0005e40008000808 */
.L_x_25:
[----:B------:R-:W-:Y:S05]  /*0c20*/  BSYNC.RELIABLE B1 ;  /* 0x0000000000017941 */ /* 0x000fea0003800100 */
.L_x_24:
[----:B------:R2:W-:Y:S02]  /*0c30*/  @!P3 STS [UR8+0x20], R4 ;  /* 0x00002004ff00b988 */ /* 0x0005e40008000808 */
.L_x_26:
[----:B------:R-:W-:Y:S05]  /*0c40*/  BSYNC.RECONVERGENT B2 ;  /* 0x0000000000027941 */ /* 0x000fea0003800200 */
.L_x_23:
[----:B------:R-:W-:Y:S05]  /*0c50*/  WARPSYNC.ALL ;  /* 0x0000000000007948 */ /* 0x000fea0003800000 */
[----:B------:R-:W-:Y:S01]  /*0c60*/  NOP ;  /* 0x0000000000007918 */ /* 0x000fe20000000000 */
[----:B--2---:R-:W2:Y:S01]  /*0c70*/  LDC R4, c[0x0][0x39c] ;  /* 0x0000e700ff047b82 */ /* 0x004ea20000000800 */
[----:B------:R-:W-:Y:S01]  /*0c80*/  BSSY.RECONVERGENT B2, `(.L_x_27) ;  /* 0x000000b000027945 */ /* 0x000fe20003800200 */
[----:B--2---:R-:W-:-:S03]  /*0c90*/  VIADD R4, R4, 0xffffffff ;  /* 0xffffffff04047836 */ /* 0x004fc60000000000 */
[----:B------:R-:W-:Y:S05]  /*0ca0*/  @P3 BRA `(.L_x_28) ;  /* 0x0000000000203947 */ /* 0x000fea0003800000 */
[----:B----45:R-:W2:Y:S01]  /*0cb0*/  LDS R5, [UR8+0x1c] ;  /* 0x00001c08ff057984 */ /* 0x030ea20008000800 */
[----:B------:R-:W4:Y:S03]  /*0cc0*/  LDC.64 R6, c[0x0][0x3b0] ;  /* 0x0000ec00ff067b82 */ /* 0x000f260000000a00 */
[----:B------:R5:W-:Y:S01]  /*0cd0*/  STS [UR8+0x24], R4 ;  /* 0x00002404ff007988 */ /* 0x000be20008000808 */
[--C-:B----4-:R-:W-:Y:S02]  /*0ce0*/  SHF.R.U32.HI R10, RZ, 0x4, R7.reuse ;  /* 0x00000004ff0a7819 */ /* 0x110fe40000011607 */
[----:B------:R-:W-:-:S05]  /*0cf0*/  SHF.R.U64 R6, R6, 0x4, R7 ;  /* 0x0000000406067819 */ /* 0x000fca0000001207 */
[----:B------:R5:W-:Y:S01]  /*0d00*/  STS [UR8+0xc], R6 ;  /* 0x00000c06ff007988 */ /* 0x000be20008000808 */
[----:B--2---:R-:W-:-:S05]  /*0d10*/  LOP3.LUT R5, R5, 0xf, R10, 0xb8, !PT ;  /* 0x0000000f05057812 */ /* 0x004fca00078eb80a */
[----:B------:R5:W-:Y:S02]  /*0d20*/  STS [UR8+0x1c], R5 ;  /* 0x00001c05ff007988 */ /* 0x000be40008000808 */
.L_x_28:
[----:B------:R-:W-:Y:S05]  /*0d30*/  BSYNC.RECONVERGENT B2 ;  /* 0x0000000000027941 */ /* 0x000fea0003800200 */
.L_x_27:
[----:B------:R-:W-:Y:S04]  /*0d40*/  BSSY.RECONVERGENT B3, `(.L_x_29) ;  /* 0x000001d000037945 */ /* 0x000fe80003800200 */
[----:B------:R-:W-:Y:S04]  /*0d50*/  BSSY.RELIABLE B2, `(.L_x_30) ;  /* 0x0000018000027945 */ /* 0x000fe80003800100 */
[----:B------:R-:W-:Y:S05]  /*0d60*/  @P3 BRA `(.L_x_31) ;  /* 0x00000000001c3947 */ /* 0x000fea0003800000 */
[----:B----45:R-:W2:Y:S02]  /*0d70*/  LDS R5, [UR8+0x34] ;  /* 0x00003408ff057984 */ /* 0x030ea40008000800 */
[----:B--2---:R-:W-:-:S05]  /*0d80*/  LOP3.LUT R5, R5, 0x7, RZ, 0xb8, !PT ;  /* 0x0000000705057812 */ /* 0x004fca00078eb8ff */
[----:B------:R2:W-:Y:S01]  /*0d90*/  STS [UR8+0x34], R5 ;  /* 0x00003405ff007988 */ /* 0x0005e20008000808 */
[----:B------:R-:W-:Y:S05]  /*0da0*/  @P3 BRA `(.L_x_32) ;  /* 0x00000000001c3947 */ /* 0x000fea0003800000 */
[----:B--2---:R-:W2:Y:S02]  /*0db0*/  LDS R5, [UR8+0x34] ;  /* 0x00003408ff057984 */ /* 0x004ea40008000800 */
[----:B--2---:R-:W-:-:S05]  /*0dc0*/  LOP3.LUT R5, R5, 0x38, RZ, 0xb8, !PT ;  /* 0x0000003805057812 */ /* 0x004fca00078eb8ff */
[----:B------:R2:W-:Y:S02]  /*0dd0*/  STS [UR8+0x34], R5 ;  /* 0x00003405ff007988 */ /* 0x0005e40008000808 */
.L_x_31:
[----:B------:R-:W-:Y:S05]  /*0de0*/  @P3 BRA `(.L_x_33) ;  /* 0x00000000001c3947 */ /* 0x000fea0003800000 */
[----:B--2-45:R-:W2:Y:S02]  /*0df0*/  LDS R5, [UR8+0x8] ;  /* 0x00000808ff057984 */ /* 0x034ea40008000800 */
[----:B--2---:R-:W-:-:S05]  /*0e00*/  LOP3.LUT R5, R5, 0x780, RZ, 0xb8, !PT ;  /* 0x0000078005057812 */ /* 0x004fca00078eb8ff */
[----:B------:R4:W-:Y:S02]  /*0e10*/  STS [UR8+0x8], R5 ;  /* 0x00000805ff007988 */ /* 0x0009e40008000808 */
.L_x_32:
[----:B------:R-:W-:Y:S05]  /*0e20*/  @P3 BRA `(.L_x_34) ;  /* 0x0000000000283947 */ /* 0x000fea0003800000 */
[----:B--2-4-:R-:W2:Y:S02]  /*0e30*/  LDS R5, [UR8+0x8] ;  /* 0x00000808ff057984 */ /* 0x014ea40008000800 */
[----:B--2---:R-:W-:-:S05]  /*0e40*/  LOP3.LUT R5, R5, 0x1800, RZ, 0xb8, !PT ;  /* 0x0000180005057812 */ /* 0x004fca00078eb8ff */
[----:B------:R2:W-:Y:S02]  /*0e50*/  STS [UR8+0x8], R5 ;  /* 0x00000805ff007988 */ /* 0x0005e40008000808 */
.L_x_33:
[----:B------:R-:W-:Y:S05]  /*0e60*/  @P3 BREAK.RELIABLE B2 ;  /* 0x0000000000023942 */ /* 0x000fea0003800100 */
[----:B------:R-:W-:Y:S05]  /*0e70*/  @P3 BRA `(.L_x_35) ;  /* 0x0000000000243947 */ /* 0x000fea0003800000 */
[----:B--2-45:R-:W2:Y:S01]  /*0e80*/  LDS R5, [UR8+0x8] ;  /* 0x00000808ff057984 */ /* 0x034ea20008000800 */
[----:B------:R-:W-:-:S05]  /*0e90*/  IMAD.MOV.U32 R6, RZ, RZ, 0x6000 ;  /* 0x00006000ff067424 */ /* 0x000fca00078e00ff */
[----:B--2---:R-:W-:-:S04]  /*0ea0*/  LOP3.LUT R5, R5, 0x6000, R6, 0xd8, !PT ;  /* 0x0000600005057812 */ /* 0x004fc800078ed806 */
[----:B------:R-:W-:-:S05]  /*0eb0*/  LOP3.LUT R5, R5, 0x400000, RZ, 0xb8, !PT ;  /* 0x0040000005057812 */ /* 0x000fca00078eb8ff */
[----:B------:R5:W-:Y:S02]  /*0ec0*/  STS [UR8+0x8], R5 ;  /* 0x00000805ff007988 */ /* 0x000be40008000808 */
.L_x_34:
[----:B------:R-:W-:Y:S05]  /*0ed0*/  BSYNC.RELIABLE B2 ;  /* 0x0000000000027941 */ /* 0x000fea0003800100 */
.L_x_30:
[----:B--2-45:R-:W2:Y:S02]  /*0ee0*/  @!P3 LDS R5, [UR8+0x8] ;  /* 0x00000808ff05b984 */ /* 0x034ea40008000800 */
[----:B--2---:R-:W-:-:S05]  /*0ef0*/  @!P3 LOP3.LUT R5, R5, 0x8000, RZ, 0xb8, !PT ;  /* 0x000080000505b812 */ /* 0x004fca00078eb8ff */
[----:B------:R2:W-:Y:S02]  /*0f00*/  @!P3 STS [UR8+0x8], R5 ;  /* 0x00000805ff00b988 */ /* 0x0005e40008000808 */
.L_x_35:
[----:B------:R-:W-:Y:S05]  /*0f10*/  BSYNC.RECONVERGENT B3 ;  /* 0x0000000000037941 */ /* 0x000fea0003800200 */
.L_x_29:
[----:B------:R-:W-:Y:S05]  /*0f20*/  WARPSYNC.ALL ;  /* 0x0000000000007948 */ /* 0x000fea0003800000 */
[----:B------:R-:W-:Y:S01]  /*0f30*/  NOP ;  /* 0x0000000000007918 */ /* 0x000fe20000000000 */
[----:B------:R-:W-:-:S04]  /*0f40*/  UIADD3 UR5, UPT, UPT, UR4, 0x80, URZ ;  /* 0x0000008004057890 */ /* 0x000fc8000fffe0ff */
[----:B------:R-:W-:-:S04]  /*0f50*/  UIADD3 UR12, UP0, UPT, UR5, UR14, URZ ;  /* 0x0000000e050c7290 */ /* 0x000fc8000ff1e0ff */
[----:B------:R-:W-:Y:S01]  /*0f60*/  ULEA.HI.X.SX32 UR13, UR5, UR15, 0x1, UP0 ;  /* 0x0000000f050d7291 */ /* 0x000fe200080f0eff */
[----:B------:R-:W-:Y:S11]  /*0f70*/  @P0 BRA `(.L_x_36) ;  /* 0x0000000000300947 */ /* 0x000ff60003800000 */
[----:B--2-45:R-:W2:Y:S01]  /*0f80*/  S2R R5, SR_LANEID ;  /* 0x0000000000057919 */ /* 0x034ea20000000000 */
[----:B------:R-:W-:Y:S05]  /*0f90*/  WARPSYNC.ALL ;  /* 0x0000000000007948 */ /* 0x000fea0003800000 */
[----:B------:R-:W-:Y:S01]  /*0fa0*/  NOP ;  /* 0x0000000000007918 */ /* 0x000fe20000000000 */
[----:B--2---:R-:W-:-:S05]  /*0fb0*/  IMAD.SHL.U32 R9, R5, 0x4, RZ ;  /* 0x0000000405097824 */ /* 0x004fca00078e00ff */
[----:B------:R-:W2:Y:S01]  /*0fc0*/  LDS R5, [R9+UR8] ;  /* 0x0000000809057984 */ /* 0x000ea20008000800 */
[----:B------:R-:W-:-:S05]  /*0fd0*/  IADD3 R6, P1, PT, R9, UR12, RZ ;  /* 0x0000000c09067c10 */ /* 0x000fca000ff3e0ff */
[----:B------:R-:W-:-:S05]  /*0fe0*/  IMAD.X R7, RZ, RZ, UR13, P1 ;  /* 0x0000000dff077e24 */ /* 0x000fca00088e06ff */
[----:B--2---:R2:W4:Y:S01]  /*0ff0*/  ATOMG.E.EXCH.STRONG.GPU PT, RZ, [R6], R5 ;  /* 0x0000000506ff73a8 */ /* 0x00452200041ee100 */
[----:B------:R-:W-:-:S04]  /*1000*/  DEPBAR {5,4,3,2,1,0} ;  /* 0x0000003f0000791a */ /* 0x000fc80000000000 */
[----:B------:R-:W5:Y:S02]  /*1010*/  CCTL.E.C.LDCU.IV.DEEP [UR12] ;  /* 0x000000000c007540 */ /* 0x000f640009c08000 */
[----:B-----5:R2:W-:Y:S01]  /*1020*/  UTMACCTL.IV [UR12] ;  /* 0x000000000c0079b9 */ /* 0x0205e20008000000 */
[----:B------:R-:W-:Y:S01]  /*1030*/  NOP ;  /* 0x0000000000007918 */ /* 0x000fe20000000000 */
.L_x_36:
[----:B------:R-:W-:Y:S05]  /*1040*/  @P0 BRA `(.L_x_37) ;  /* 0x00000000000c0947 */ /* 0x000fea0003800000 */
[----:B------:R0:W-:Y:S01]  /*1050*/  UTMACMDFLUSH ;  /* 0x00000000000079b7 */ /* 0x0001e20000000000 */
[----:B------:R-:W-:Y:S05]  /*1060*/  @P0 BRA `(.L_x_37) ;  /* 0x0000000000040947 */ /* 0x000fea0003800000 */
[----:B------:R-:W-:-:S04]  /*1070*/  DEPBAR.LE SB0, 0x0 ;  /* 0x000080000000791a */ /* 0x000fc80000000000 */
.L_x_37:
[----:B------:R-:W-:Y:S05]  /*1080*/  WARPSYNC.ALL ;  /* 0x0000000000007948 */ /* 0x000fea0003800000 */
[----:B------:R-:W-:Y:S01]  /*1090*/  NOP ;  /* 0x0000000000007918 */ /* 0x000fe20000000000 */
[----:B----4-:R-:W-:Y:S06]  /*10a0*/  BAR.SYNC.DEFER_BLOCKING 0x0 ;  /* 0x0000000000007b1d */ /* 0x010fec0000010000 */
[----:B------:R-:W-:Y:S02]  /*10b0*/  BSSY.RECONVERGENT B3, `(.L_x_38) ;  /* 0x000000b000037945 */ /* 0x000fe40003800200 */
[----:B------:R-:W-:Y:S06]  /*10c0*/  BAR.SYNC.DEFER_BLOCKING 0x0 ;  /* 0x0000000000007b1d */ /* 0x000fec0000010000 */
[----:B------:R4:W-:Y:S01]  /*10d0*/  @!P0 STS [R2], RZ ;  /* 0x000000ff02008388 */ /* 0x0009e20000000800 */
[----:B------:R-:W-:Y:S01]  /*10e0*/  NOP ;  /* 0x0000000000007918 */ /* 0x000fe20000000000 */
[----:B------:R-:W-:Y:S05]  /*10f0*/  @P3 BRA `(.L_x_39) ;  /* 0x0000000000183947 */ /* 0x000fea0003800000 */
[----:B---34-:R-:W3:Y:S01]  /*1100*/  LDS R2, [UR8+0x8] ;  /* 0x00000808ff027984 */ /* 0x018ee20008000800 */
[----:B--2--5:R-:W2:Y:S01]  /*1110*/  LDC.64 R6, c[0x0][0x390] ;  /* 0x0000e400ff067b82 */ /* 0x024ea20000000a00 */
[----:B------:R-:W-:Y:S02]  /*1120*/  IMAD.MOV.U32 R5, RZ, RZ, 0x70 ;  /* 0x00000070ff057424 */ /* 0x000fe400078e00ff */
[----:B--2---:R2:W-:Y:S03]  /*1130*/  STS.64 [UR8], R6 ;  /* 0x00000006ff007988 */ /* 0x0045e60008000a08 */
[----:B---3--:R-:W-:-:S05]  /*1140*/  LOP3.LUT R2, R2, 0x10, R5, 0xd8, !PT ;  /* 0x0000001002027812 */ /* 0x008fca00078ed805 */
[----:B------:R2:W-:Y:S02]  /*1150*/  STS [UR8+0x8], R2 ;  /* 0x00000802ff007988 */ /* 0x0005e40008000808 */
.L_x_39:
[----:B--2---:R-:W-:Y:S05]  /*1160*/  BSYNC.RECONVERGENT B3 ;  /* 0x0000000000037941 */ /* 0x004fea0003800200 */
.L_x_38:
[----:B------:R-:W-:Y:S04]  /*1170*/  BSSY.RECONVERGENT B4, `(.L_x_40) ;  /* 0x0000033000047945 */ /* 0x000fe80003800200 */
[----:B------:R-:W-:Y:S04]  /*1180*/  BSSY.RELIABLE B3, `(.L_x_41) ;  /* 0x000002e000037945 */ /* 0x000fe80003800100 */
[----:B------:R-:W-:Y:S05]  /*1190*/  @P3 BRA `(.L_x_42) ;  /* 0x0000000000243947 */ /* 0x000fea0003800000 */
[----:B---34-:R-:W2:Y:S01]  /*11a0*/  LDS R2, [UR8+0x34] ;  /* 0x00003408ff027984 */ /* 0x018ea20008000800 */
[----:B-----5:R-:W-:-:S05]  /*11b0*/  IMAD.MOV.U32 R5, RZ, RZ, 0x3f000000 ;  /* 0x3f000000ff057424 */ /* 0x020fca00078e00ff */
[----:B--2---:R-:W-:-:S05]  /*11c0*/  LOP3.LUT R2, R2, 0xff000000, R5, 0xb8, !PT ;  /* 0xff00000002027812 */ /* 0x004fca00078eb805 */
[----:B------:R2:W-:Y:S01]  /*11d0*/  STS [UR8+0x34], R2 ;  /* 0x00003402ff007988 */ /* 0x0005e20008000808 */
[----:B------:R-:W-:Y:S05]  /*11e0*/  @P3 BRA `(.L_x_43) ;  /* 0x0000000000183947 */ /* 0x000fea0003800000 */
[----:B--2---:R-:W2:Y:S01]  /*11f0*/  LDS R2, [UR8+0x38] ;  /* 0x00003808ff027984 */ /* 0x004ea20008000800 */
[----:B------:R-:W-:-:S05]  /*1200*/  IMAD.MOV.U32 R5, RZ, RZ, 0x3f ;  /* 0x0000003fff057424 */ /* 0x000fca00078e00ff */
[----:B--2---:R-:W-:-:S05]  /*1210*/  LOP3.LUT R2, R2, 0xff, R5, 0xb8, !PT ;  /* 0x000000ff02027812 */ /* 0x004fca00078eb805 */
[----:B------:R2:W-:Y:S02]  /*1220*/  STS [UR8+0x38], R2 ;  /* 0x00003802ff007988 */ /* 0x0005e40008000808 */
.L_x_42:
[----:B------:R-:W-:Y:S05]  /*1230*/  @P3 BRA `(.L_x_44) ;  /* 0x00000000000c3947 */ /* 0x000fea0003800000 */
[----:B------:R2:W-:Y:S02]  /*1240*/  STS [UR8+0x20], R4 ;  /* 0x00002004ff007988 */ /* 0x0005e40008000808 */
.L_x_43:
[----:B------:R-:W-:Y:S05]  /*1250*/  @P3 BRA `(.L_x_45) ;  /* 0x0000000000243947 */ /* 0x000fea0003800000 */
[----:B------:R2:W-:Y:S02]  /*1260*/  STS [UR8+0x24], R3 ;  /* 0x00002403ff007988 */ /* 0x0005e40008000808 */
.L_x_44:
[----:B------:R-:W-:Y:S05]  /*1270*/  @P3 BRA `(.L_x_46) ;  /* 0x00000000002c3947 */ /* 0x000fea0003800000 */
[----:B--234-:R-:W2:Y:S01]  /*1280*/  LDS R2, [UR8+0x1c] ;  /* 0x00001c08ff027984 */ /* 0x01cea20008000800 */
[----:B-----5:R-:W3:Y:S02]  /*1290*/  LDC.64 R6, c[0x0][0x3b8] ;  /* 0x0000ee00ff067b82 */ /* 0x020ee40000000a00 */
[--C-:B---3--:R-:W-:Y:S02]  /*12a0*/  SHF.R.U32.HI R5, RZ, 0x4, R7.reuse ;  /* 0x00000004ff057819 */ /* 0x108fe40000011607 */
[----:B------:R-:W-:-:S05]  /*12b0*/  SHF.R.U64 R3, R6, 0x4, R7 ;  /* 0x0000000406037819 */ /* 0x000fca0000001207 */
[----:B------:R3:W-:Y:S01]  /*12c0*/  STS [UR8+0xc], R3 ;  /* 0x00000c03ff007988 */ /* 0x0007e20008000808 */
[----:B--2---:R-:W-:-:S05]  /*12d0*/  LOP3.LUT R2, R2, 0xf, R5, 0xb8, !PT ;  /* 0x0000000f02027812 */ /* 0x004fca00078eb805 */
[----:B------:R3:W-:Y:S02]  /*12e0*/  STS [UR8+0x1c], R2 ;  /* 0x00001c02ff007988 */ /* 0x0007e40008000808 */
.L_x_45:
[----:B------:R-:W-:Y:S05]  /*12f0*/  @P3 BRA `(.L_x_47) ;  /* 0x00000000001c3947 */ /* 0x000fea0003800000 */
[----:B--234-:R-:W2:Y:S02]  /*1300*/  LDS R2, [UR8+0x34] ;  /* 0x00003408ff027984 */ /* 0x01cea40008000800 */
[----:B--2---:R-:W-:-:S05]  /*1310*/  LOP3.LUT R2, R2, 0x7, RZ, 0xb8, !PT ;  /* 0x0000000702027812 */ /* 0x004fca00078eb8ff */
[----:B------:R2:W-:Y:S02]  /*1320*/  STS [UR8+0x34], R2 ;  /* 0x00003402ff007988 */ /* 0x0005e40008000808 */
.L_x_46:
[----:B------:R-:W-:Y:S05]  /*1330*/  @P3 BRA `(.L_x_48) ;  /* 0x00000000001c3947 */ /* 0x000fea0003800000 */
[----:B--234-:R-:W2:Y:S02]  /*1340*/  LDS R2, [UR8+0x34] ;  /* 0x00003408ff027984 */ /* 0x01cea40008000800 */
[----:B--2---:R-:W-:-:S05]  /*1350*/  LOP3.LUT R2, R2, 0x38, RZ, 0xb8, !PT ;  /* 0x0000003802027812 */ /* 0x004fca00078eb8ff */
[----:B------:R2:W-:Y:S02]  /*1360*/  STS [UR8+0x34], R2 ;  /* 0x00003402ff007988 */ /* 0x0005e40008000808 */
.L_x_47:
[----:B------:R-:W-:Y:S05]  /*1370*/  @P3 BRA `(.L_x_49) ;  /* 0x00000000001c3947 */ /* 0x000fea0003800000 */
[----:B--234-:R-:W2:Y:S02]  /*1380*/  LDS R2, [UR8+0x8] ;  /* 0x00000808ff027984 */ /* 0x01cea40008000800 */
[----:B--2---:R-:W-:-:S05]  /*1390*/  LOP3.LUT R2, R2, 0x780, RZ, 0xb8, !PT ;  /* 0x0000078002027812 */ /* 0x004fca00078eb8ff */
[----:B------:R2:W-:Y:S02]  /*13a0*/  STS [UR8+0x8], R2 ;  /* 0x00000802ff007988 */ /* 0x0005e40008000808 */
.L_x_48:
[----:B------:R-:W-:Y:S05]  /*13b0*/  @P3 BRA `(.L_x_50) ;  /* 0x0000000000283947 */ /* 0x000fea0003800000 */
[----:B--234-:R-:W2:Y:S02]  /*13c0*/  LDS R2, [UR8+0x8] ;  /* 0x00000808ff027984 */ /* 0x01cea40008000800 */
[----:B--2---:R-:W-:-:S05]  /*13d0*/  LOP3.LUT R2, R2, 0x1800, RZ, 0xb8, !PT ;  /* 0x0000180002027812 */ /* 0x004fca00078eb8ff */
[----:B------:R2:W-:Y:S02]  /*13e0*/  STS [UR8+0x8], R2 ;  /* 0x00000802ff007988 */ /* 0x0005e40008000808 */
.L_x_49:
[----:B------:R-:W-:Y:S05]  /*13f0*/  @P3 BREAK.RELIABLE B3 ;  /* 0x0000000000033942 */ /* 0x000fea0003800100 */
[----:B------:R-:W-:Y:S05]  /*1400*/  @P3 BRA `(.L_x_51) ;  /* 0x0000000000243947 */ /* 0x000fea0003800000 */
[----:B--234-:R-:W2:Y:S01]  /*1410*/  LDS R2, [UR8+0x8] ;  /* 0x00000808ff027984 */ /* 0x01cea20008000800 */
[----:B------:R-:W-:-:S05]  /*1420*/  IMAD.MOV.U32 R3, RZ, RZ, 0x6000 ;  /* 0x00006000ff037424 */ /* 0x000fca00078e00ff */
[----:B--2---:R-:W-:-:S04]  /*1430*/  LOP3.LUT R2, R2, 0x4000, R3, 0xd8, !PT ;  /* 0x0000400002027812 */ /* 0x004fc800078ed803 */
[----:B------:R-:W-:-:S05]  /*1440*/  LOP3.LUT R2, R2, 0x400000, RZ, 0xb8, !PT ;  /* 0x0040000002027812 */ /* 0x000fca00078eb8ff */
[----:B------:R2:W-:Y:S02]  /*1450*/  STS [UR8+0x8], R2 ;  /* 0x00000802ff007988 */ /* 0x0005e40008000808 */
.L_x_50:
[----:B------:R-:W-:Y:S05]  /*1460*/  BSYNC.RELIABLE B3 ;  /* 0x0000000000037941 */ /* 0x000fea0003800100 */
.L_x_41:
[----:B--234-:R-:W2:Y:S02]  /*1470*/  @!P3 LDS R2, [UR8+0x8] ;  /* 0x00000808ff02b984 */ /* 0x01cea40008000800 */
[----:B--2---:R-:W-:-:S05]  /*1480*/  @!P3 LOP3.LUT R2, R2, 0x8000, RZ, 0xb8, !PT ;  /* 0x000080000202b812 */ /* 0x004fca00078eb8ff */
[----:B------:R2:W-:Y:S02]  /*1490*/  @!P3 STS [UR8+0x8], R2 ;  /* 0x00000802ff00b988 */ /* 0x0005e40008000808 */
.L_x_51:
[----:B------:R-:W-:Y:S05]  /*14a0*/  BSYNC.RECONVERGENT B4 ;  /* 0x0000000000047941 */ /* 0x000fea0003800200 */
.L_x_40:
[----:B------:R-:W-:Y:S05]  /*14b0*/  WARPSYNC.ALL ;  /* 0x0000000000007948 */ /* 0x000fea0003800000 */
[----:B------:R-:W-:Y:S01]  /*14c0*/  NOP ;  /* 0x0000000000007918 */ /* 0x000fe20000000000 */
[----:B------:R-:W-:-:S04]  /*14d0*/  UIADD3 UR4, UPT, UPT, UR4, 0x100, URZ ;  /* 0x0000010004047890 */ /* 0x000fc8000fffe0ff */
[----:B------:R-:W-:-:S04]  /*14e0*/  UIADD3 UR14, UP0, UPT, UR4, UR14, URZ ;  /* 0x0000000e040e7290 */ /* 0x000fc8000ff1e0ff */
[----:B------:R-:W-:Y:S01]  /*14f0*/  ULEA.HI.X.SX32 UR15, UR4, UR15, 0x1, UP0 ;  /* 0x0000000f040f7291 */ /* 0x000fe200080f0eff */
[----:B------:R-:W-:Y:S11]  /*1500*/  @P0 BRA `(.L_x_52) ;  /* 0x0000000000300947 */ /* 0x000ff60003800000 */
[----:B--234-:R-:W2:Y:S01]  /*1510*/  S2R R2, SR_LANEID ;  /* 0x0000000000027919 */ /* 0x01cea20000000000 */
[----:B------:R-:W-:Y:S05]  /*1520*/  WARPSYNC.ALL ;  /* 0x0000000000007948 */ /* 0x000fea0003800000 */
[----:B------:R-:W-:Y:S01]  /*1530*/  NOP ;  /* 0x0000000000007918 */ /* 0x000fe20000000000 */
[----:B--2--5:R-:W-:-:S05]  /*1540*/  IMAD.SHL.U32 R4, R2, 0x4, RZ ;  /* 0x0000000402047824 */ /* 0x024fca00078e00ff */
        /* <DEDUP_REMOVED lines=8> */
.L_x_52:
[----:B------:R-:W-:Y:S05]  /*15d0*/  @P0 BRA `(.L_x_53) ;  /* 0x00000000000c0947 */ /* 0x000fea0003800000 */
[----:B------:R0:W-:Y:S01]  /*15e0*/  UTMACMDFLUSH ;  /* 0x00000000000079b7 */ /* 0x0001e20000000000 */
[----:B------:R-:W-:Y:S05]  /*15f0*/  @P0 BRA `(.L_x_53) ;  /* 0x0000000000040947 */ /* 0x000fea0003800000 */
[----:B------:R-:W-:-:S04]  /*1600*/  DEPBAR.LE SB0, 0x0 ;  /* 0x000080000000791a */ /* 0x000fc80000000000 */
.L_x_53:
[----:B------:R-:W-:Y:S05]  /*1610*/  WARPSYNC.ALL ;  /* 0x0000000000007948 */ /* 0x000fea0003800000 */
[----:B------:R-:W-:Y:S01]  /*1620*/  NOP ;  /* 0x0000000000007918 */ /* 0x000fe20000000000 */
[----:B---3--:R-:W-:Y:S01]  /*1630*/  BAR.SYNC.DEFER_BLOCKING 0x0 ;  /* 0x0000000000007b1d */ /* 0x008fe20000010000 */
[----:B------:R-:W-:Y:S01]  /*1640*/  ISETP.GE.AND P0, PT, R8, 0x1, PT ;  /* 0x000000010800780c */ /* 0x000fe20003f06270 */
[----:B------:R-:W-:Y:S01]  /*1650*/  USHF.L.U32 UR11, UR11, 0x6, URZ ;  /* 0x000000060b0b7899 */ /* 0x000fe200080006ff */
[----:B--2-4-:R-:W-:Y:S01]  /*1660*/  SHF.R.U32.HI R2, RZ, 0x5, R0 ;  /* 0x00000005ff027819 */ /* 0x014fe20000011600 */
[----:B------:R-:W-:-:S02]  /*1670*/  USHF.L.U32 UR31, UR31, 0x6, URZ ;  /* 0x000000061f1f7899 */ /* 0x000fc400080006ff */
[----:B------:R-:W-:Y:S01]  /*1680*/  VOTEU.ALL UP0, P3 ;  /* 0x0000000000ff7886 */ /* 0x000fe20001800000 */
[----:B------:R-:W-:Y:S01]  /*1690*/  UMOV UR4, 0x1 ;  /* 0x0000000100047882 */ /* 0x000fe20000000000 */
[----:B------:R-:W-:Y:S01]  /*16a0*/  VOTEU.ALL UP1, P3 ;  /* 0x0000000000ff7886 */ /* 0x000fe20001820000 */
[----:B------:R-:W-:Y:S02]  /*16b0*/  R2UR UR24, R2 ;  /* 0x00000000021872ca */ /* 0x000fe400000e0000 */
[----:B------:R-:W-:-:S04]  /*16c0*/  @!UP0 UIADD3 UR16, UPT, UPT, -UR4, 0x100000, URZ ;  /* 0x0010000004108890 */ /* 0x000fc8000fffe1ff */
[----:B------:R-:W-:Y:S02]  /*16d0*/  @!UP0 USHF.L.U32 UR17, UR16, 0xb, URZ ;  /* 0x0000000b10118899 */ /* 0x000fe400080006ff */
[----:B------:R-:W-:Y:S02]  /*16e0*/  @!UP0 USHF.L.U32 UR16, UR16, 0x1, URZ ;  /* 0x0000000110108899 */ /* 0x000fe400080006ff */
[----:B------:R-:W-:-:S04]  /*16f0*/  @!UP0 UIADD3 UR4, UPT, UPT, -UR4, 0x100000, URZ ;  /* 0x0010000004048890 */ /* 0x000fc8000fffe1ff */
[----:B------:R-:W-:Y:S02]  /*1700*/  @!UP0 USHF.L.U32 UR5, UR4, 0xb, URZ ;  /* 0x0000000b04058899 */ /* 0x000fe400080006ff */
[----:B------:R-:W-:Y:S01]  /*1710*/  @!UP0 USHF.L.U32 UR4, UR4, 0x1, URZ ;  /* 0x0000000104048899 */ /* 0x000fe200080006ff */
[----:B------:R-:W-:Y:S01]  /*1720*/  VOTEU.ALL UP0, P3 ;  /* 0x0000000000ff7886 */ /* 0x000fe20001800000 */
[----:B------:R-:W2:Y:S04]  /*1730*/  FENCE.VIEW.ASYNC.S ;  /* 0x00000000000073c6 */ /* 0x000ea80000000000 */
[----:B--2---:R2:W3:Y:S06]  /*1740*/  @!UP0 SYNCS.EXCH.64 URZ, [UR8+0x4000], UR16 ;  /* 0x0040001008ff85b2 */ /* 0x0044ec0008000100 */
[----:B------:R2:W4:Y:S01]  /*1750*/  @!UP1 SYNCS.EXCH.64 URZ, [UR8+0x4010], UR4 ;  /* 0x0040100408ff95b2 */ /* 0x0005220008000100 */
[----:B------:R-:W-:Y:S05]  /*1760*/  @!P0 BRA `(.L_x_54) ;  /* 0x0000000400f08947 */ /* 0x000fea0003800000 */
[----:B---34-:R-:W-:Y:S01]  /*1770*/  BAR.SYNC.DEFER_BLOCKING 0x0 ;  /* 0x0000000000007b1d */ /* 0x018fe20000010000 */
[----:B------:R-:W-:Y:S01]  /*1780*/  @!P3 IMAD.MOV.U32 R2, RZ, RZ, 0x4000 ;  /* 0x00004000ff02b424 */ /* 0x000fe200078e00ff */
[----:B------:R-:W-:Y:S02]  /*1790*/  ELECT P1, URZ, PT ;  /* 0x0000000000ff782f */ /* 0x000fe40003820000 */
[----:B------:R-:W-:Y:S02]  /*17a0*/  ELECT P0, URZ, PT ;  /* 0x0000000000ff782f */ /* 0x000fe40003800000 */
[C---:B------:R-:W-:Y:S01]  /*17b0*/  ISETP.LT.U32.AND P1, PT, R20.reuse, 0x20, P1 ;  /* 0x000000201400780c */ /* 0x040fe20000f21070 */
[----:B------:R-:W-:Y:S01]  /*17c0*/  UIADD3 UR28, UPT, UPT, UR8, 0x2000, URZ ;  /* 0x00002000081c7890 */ /* 0x000fe2000fffe0ff */
[----:B------:R-:W-:Y:S01]  /*17d0*/  ISETP.LT.U32.AND P0, PT, R20, 0x20, P0 ;  /* 0x000000201400780c */ /* 0x000fe20000701070 */
[----:B--2---:R-:W-:Y:S02]  /*17e0*/  USHF.R.U32.HI UR16, URZ, 0x4, UR8 ;  /* 0x00000004ff107899 */ /* 0x004fe40008011608 */
[----:B------:R-:W-:-:S02]  /*17f0*/  USHF.R.U32.HI UR18, URZ, 0x4, UR28 ;  /* 0x00000004ff127899 */ /* 0x000fc4000801161c */
[----:B------:R-:W-:Y:S02]  /*1800*/  USGXT.U32 UR16, UR16, 0xe ;  /* 0x0000000e1010789a */ /* 0x000fe40008000000 */
[----:B------:R-:W-:Y:S01]  /*1810*/  USGXT.U32 UR18, UR18, 0xe ;  /* 0x0000000e1212789a */ /* 0x000fe20008000000 */
[----:B------:R-:W-:Y:S01]  /*1820*/  UMOV UR4, URZ ;  /* 0x000000ff00047c82 */ /* 0x000fe20008000000 */
[----:B------:R-:W-:Y:S02]  /*1830*/  UMOV UR17, 0x40004040 ;  /* 0x4000404000117882 */ /* 0x000fe40000000000 */
[----:B------:R-:W-:Y:S01]  /*1840*/  VOTEU.ANY UP0, P1 ;  /* 0x0000000000ff7886 */ /* 0x000fe20000800100 */
[----:B------:R-:W-:Y:S01]  /*1850*/  VOTEU.ANY UP2, P1 ;  /* 0x0000000000ff7886 */ /* 0x000fe20000840100 */
[----:B------:R-:W-:Y:S01]  /*1860*/  VOTEU.ANY UP1, P0 ;  /* 0x0000000000ff7886 */ /* 0x000fe20000020100 */
[----:B------:R-:W-:Y:S01]  /*1870*/  VOTEU.ANY UP3, P0 ;  /* 0x0000000000ff7886 */ /* 0x000fe20000060100 */
[----:B------:R-:W-:Y:S01]  /*1880*/  UMOV UR19, 0x40004040 ;  /* 0x4000404000137882 */ /* 0x000fe20000000000 */
[----:B------:R2:W-:Y:S01]  /*1890*/  @!P3 SYNCS.ARRIVE.TRANS64 RZ, [UR8+0x4000], R2 ;  /* 0x00400002ffffb9a7 */ /* 0x0005e20008000008 */
[----:B------:R3:W-:Y:S06]  /*18a0*/  MEMBAR.ALL.CTA ;  /* 0x0000000000007992 */ /* 0x0007ec0000008000 */
[----:B---3--:R-:W3:Y:S01]  /*18b0*/  FENCE.VIEW.ASYNC.S ;  /* 0x00000000000073c6 */ /* 0x008ee20000000000 */
[----:B------:R-:W-:Y:S01]  /*18c0*/  @UP0 UIADD3 UR9, UPT, UPT, UR8, 0x4000, URZ ;  /* 0x0000400008090890 */ /* 0x000fe2000fffe0ff */
[----:B------:R-:W-:Y:S01]  /*18d0*/  @UP0 UMOV UR10, URZ ;  /* 0x000000ff000a0c82 */ /* 0x000fe20008000000 */
[----:B------:R-:W-:Y:S01]  /*18e0*/  @UP1 UIADD3 UR29, UPT, UPT, UR8, 0x4000, URZ ;  /* 0x00004000081d1890 */ /* 0x000fe2000fffe0ff */
[----:B------:R-:W-:Y:S01]  /*18f0*/  @UP1 UMOV UR30, URZ ;  /* 0x000000ff001e1c82 */ /* 0x000fe20008000000 */
[----:B------:R-:W-:-:S02]  /*1900*/  UIADD3 UR22, UP0, UPT, UR16, 0x2, URZ ;  /* 0x0000000210167890 */ /* 0x000fc4000ff1e0ff */
[----:B------:R-:W-:Y:S02]  /*1910*/  UIADD3 UR20, UP1, UPT, UR18, 0x2, URZ ;  /* 0x0000000212147890 */ /* 0x000fe4000ff3e0ff */
[----:B------:R-:W-:Y:S02]  /*1920*/  UIADD3.X UR23, UPT, UPT, UR4, 0x40004040, URZ, UP0, !UPT ;  /* 0x4000404004177890 */ /* 0x000fe400087fe4ff */
[----:B------:R-:W-:Y:S02]  /*1930*/  UIADD3.X UR21, UPT, UPT, UR4, 0x40004040, URZ, UP1, !UPT ;  /* 0x4000404004157890 */ /* 0x000fe40008ffe4ff */
[----:B------:R-:W-:Y:S02]  /*1940*/  UIADD3.64 UR26, UPT, UPT, UR22, 0x2, URZ ;  /* 0x00000002161a7897 */ /* 0x000fe4000fffe0ff */
[----:B------:R-:W-:Y:S02]  /*1950*/  UIADD3.64 UR34, UPT, UPT, UR22, 0x4, URZ ;  /* 0x0000000416227897 */ /* 0x000fe4000fffe0ff */
[----:B------:R-:W-:-:S02]  /*1960*/  UIADD3.64 UR32, UPT, UPT, UR20, 0x2, URZ ;  /* 0x0000000214207897 */ /* 0x000fc4000fffe0ff */
[----:B------:R-:W-:Y:S02]  /*1970*/  UIADD3.64 UR36, UPT, UPT, UR20, 0x4, URZ ;  /* 0x0000000414247897 */ /* 0x000fe4000fffe0ff */
[----:B------:R-:W-:Y:S01]  /*1980*/  UISETP.NE.U32.AND UP0, UPT, UR24, URZ, UPT ;  /* 0x000000ff1800728c */ /* 0x000fe2000bf05070 */
[----:B---3--:R-:W-:Y:S06]  /*1990*/  BAR.SYNC.DEFER_BLOCKING 0x0 ;  /* 0x0000000000007b1d */ /* 0x008fec0000010000 */
[----:B------:R2:W-:Y:S02]  /*19a0*/  @UP2 UTMALDG.2D [UR8], [UR6] ;  /* 0x00000008060025b4 */ /* 0x0005e40008008000 */
[----:B------:R-:W-:Y:S06]  /*19b0*/  BAR.SYNC.DEFER_BLOCKING 0x0 ;  /* 0x0000000000007b1d */ /* 0x000fec0000010000 */
[----:B------:R2:W-:Y:S02]  /*19c0*/  @UP3 UTMALDG.2D [UR28], [UR12] ;  /* 0x0000001c0c0035b4 */ /* 0x0005e40008008000 */
[----:B------:R-:W-:Y:S06]  /*19d0*/  BAR.SYNC.DEFER_BLOCKING 0x0 ;  /* 0x0000000000007b1d */ /* 0x000fec0000010000 */
[----:B------:R-:W3:Y:S02]  /*19e0*/  SYNCS.PHASECHK.TRANS64.TRYWAIT P0, [UR8+0x4000], RZ ;  /* 0x004000ffff0075a7 */ /* 0x000ee40008001108 */
[----:B--23--:R-:W-:Y:S05]  /*19f0*/  @!P0 BRA `(.L_x_55) ;  /* 0x0000000800b88947 */ /* 0x00cfea0003800000 */
.L_x_67:
[----:B------:R-:W-:Y:S05]  /*1a00*/  BRA.U UP0, `(.L_x_56) ;  /* 0x0000000100347547 */ /* 0x000fea000b800000 */
[----:B------:R-:W-:Y:S01]  /*1a10*/  UMOV UR4, 0x0 ;  /* 0x0000000000047882 */ /* 0x000fe20000000000 */
[----:B------:R-:W-:Y:S01]  /*1a20*/  UMOV UR5, 0x4100010 ;  /* 0x0410001000057882 */ /* 0x000fe20000000000 */
[----:B------:R-:W-:Y:S01]  /*1a30*/  UMOV UR28, 0x0 ;  /* 0x00000000001c7882 */ /* 0x000fe20000000000 */
[----:B------:R-:W-:Y:S01]  /*1a40*/  UMOV UR29, 0x4100010 ;  /* 0x04100010001d7882 */ /* 0x000fe20000000000 */
[----:B------:R-:W-:Y:S01]  /*1a50*/  UMOV UR38, 0x0 ;  /* 0x0000000000267882 */ /* 0x000fe20000000000 */
[----:B------:R-:W-:Y:S01]  /*1a60*/  UMOV UR39, 0x4100010 ;  /* 0x0410001000277882 */ /* 0x000fe20000000000 */
[----:B------:R2:W-:Y:S01]  /*1a70*/  UTCQMMA gdesc[UR16], gdesc[UR18], tmem[UR25], tmem[UR4], idesc[UR5], !UPT ;  /* 0x00ff0412100075ea */ /* 0x0005e2000f800319 */
[----:B------:R-:W-:Y:S01]  /*1a80*/  UMOV UR40, 0x0 ;  /* 0x0000000000287882 */ /* 0x000fe20000000000 */
[----:B------:R-:W-:Y:S01]  /*1a90*/  UMOV UR41, 0x4100010 ;  /* 0x0410001000297882 */ /* 0x000fe20000000000 */
[----:B------:R2:W-:Y:S01]  /*1aa0*/  UTCQMMA gdesc[UR22], gdesc[UR20], tmem[UR25], tmem[UR28], idesc[UR29], UPT ;  /* 0x00ff1c14160075ea */ /* 0x0005e2000b800319 */
[----:B------:R2:W-:Y:S01]  /*1ab0*/  UTCQMMA gdesc[UR26], gdesc[UR32], tmem[UR25], tmem[UR38], idesc[UR39], UPT ;  /* 0x00ff26201a0075ea */ /* 0x0005e2000b800319 */
[----:B------:R2:W-:Y:S01]  /*1ac0*/  UTCQMMA gdesc[UR34], gdesc[UR36], tmem[UR25], tmem[UR40], idesc[UR41], UPT ;  /* 0x00ff2824220075ea */ /* 0x0005e2000b800319 */
[----:B------:R-:W-:Y:S01]  /*1ad0*/  NOP ;  /* 0x0000000000007918 */ /* 0x000fe20000000000 */
.L_x_56:
[----:B------:R-:W-:Y:S01]  /*1ae0*/  ELECT P0, URZ, PT ;  /* 0x0000000000ff782f */ /* 0x000fe20003800000 */
[----:B--2---:R-:W-:-:S03]  /*1af0*/  UIADD3 UR4, UPT, UPT, UR8, 0x4010, URZ ;  /* 0x0000401008047890 */ /* 0x004fc6000fffe0ff */
[----:B------:R-:W-:Y:S01]  /*1b00*/  ISETP.LT.U32.AND P0, PT, R20, 0x20, P0 ;  /* 0x000000201400780c */ /* 0x000fe20000701070 */
[----:B------:R-:W-:-:S12]  /*1b10*/  UMOV UR5, URZ ;  /* 0x000000ff00057c82 */ /* 0x000fd80008000000 */
[----:B------:R-:W-:Y:S01]  /*1b20*/  VOTEU.ANY UP0, P0 ;  /* 0x0000000000ff7886 */ /* 0x000fe20000000100 */
[----:B------:R-:W-:Y:S01]  /*1b30*/  VOTEU.ANY UP1, P0 ;  /* 0x0000000000ff7886 */ /* 0x000fe20000020100 */
[----:B------:R-:W-:-:S03]  /*1b40*/  ISETP.GE.U32.AND P0, PT, R8, 0x81, PT ;  /* 0x000000810800780c */ /* 0x000fc60003f06070 */
[----:B------:R-:W-:Y:S02]  /*1b50*/  @UP0 UMOV UR9, UR4 ;  /* 0x0000000400090c82 */ /* 0x000fe40008000000 */
[----:B------:R2:W-:Y:S01]  /*1b60*/  @UP1 UTCBAR [UR9], URZ ;  /* 0x000000ff090013e9 */ /* 0x0005e200080000ff */
[----:B------:R-:W-:Y:S06]  /*1b70*/  BAR.SYNC.DEFER_BLOCKING 0x0 ;  /* 0x0000000000007b1d */ /* 0x000fec0000010000 */
[----:B------:R-:W3:Y:S02]  /*1b80*/  SYNCS.PHASECHK.TRANS64.TRYWAIT P1, [UR8+0x4010], RZ ;  /* 0x004010ffff0075a7 */ /* 0x000ee40008021108 */
[----:B--23--:R-:W-:Y:S05]  /*1b90*/  @!P1 BRA `(.L_x_57) ;  /* 0x00000008005c9947 */ /* 0x00cfea0003800000 */
.L_x_68:
[----:B------:R-:W-:Y:S05]  /*1ba0*/  @!P0 BRA `(.L_x_54) ;  /* 0x0000000000e08947 */ /* 0x000fea0003800000 */
[----:B------:R-:W-:Y:S01]  /*1bb0*/  IMAD.MOV.U32 R2, RZ, RZ, 0x1 ;  /* 0x00000001ff027424 */ /* 0x000fe200078e00ff */
[----:B------:R-:W2:Y:S01]  /*1bc0*/  LDCU UR44, c[0x0][0x3a0] ;  /* 0x00007400ff2c77ac */ /* 0x000ea20008000800 */
[----:B------:R-:W-:-:S05]  /*1bd0*/  UMOV UR10, 0x80 ;  /* 0x00000080000a7882 */ /* 0x000fca0000000000 */
.L_x_61:
[----:B------:R-:W-:Y:S01]  /*1be0*/  BAR.SYNC.DEFER_BLOCKING 0x0 ;  /* 0x0000000000007b1d */ /* 0x000fe20000010000 */
[----:B------:R-:W-:Y:S01]  /*1bf0*/  @!P3 IMAD.MOV.U32 R3, RZ, RZ, 0x4000 ;  /* 0x00004000ff03b424 */ /* 0x000fe200078e00ff */
[----:B------:R-:W-:Y:S02]  /*1c00*/  ELECT P1, URZ, PT ;  /* 0x0000000000ff782f */ /* 0x000fe40003820000 */
[----:B------:R-:W-:Y:S02]  /*1c10*/  ELECT P0, URZ, PT ;  /* 0x0000000000ff782f */ /* 0x000fe40003800000 */
[C---:B------:R-:W-:Y:S01]  /*1c20*/  ISETP.LT.U32.AND P1, PT, R20.reuse, 0x20, P1 ;  /* 0x000000201400780c */ /* 0x040fe20000f21070 */
[----:B------:R-:W-:Y:S01]  /*1c30*/  UMOV UR30, UR10 ;  /* 0x0000000a001e7c82 */ /* 0x000fe20008000000 */
[----:B------:R-:W-:-:S11]  /*1c40*/  ISETP.LT.U32.AND P0, PT, R20, 0x20, P0 ;  /* 0x000000201400780c */ /* 0x000fd60000701070 */
[----:B------:R-:W-:Y:S02]  /*1c50*/  VOTEU.ANY UP0, P1 ;  /* 0x0000000000ff7886 */ /* 0x000fe40000800100 */
[----:B------:R-:W-:Y:S01]  /*1c60*/  VOTEU.ANY UP1, P0 ;  /* 0x0000000000ff7886 */ /* 0x000fe20000020100 */
[----:B------:R3:W-:Y:S01]  /*1c70*/  @!P3 SYNCS.ARRIVE.TRANS64 RZ, [UR8+0x4000], R3 ;  /* 0x00400003ffffb9a7 */ /* 0x0007e20008000008 */
[----:B------:R4:W-:Y:S06]  /*1c80*/  MEMBAR.ALL.CTA ;  /* 0x0000000000007992 */ /* 0x0009ec0000008000 */
[----:B----4-:R-:W4:Y:S01]  /*1c90*/  FENCE.VIEW.ASYNC.S ;  /* 0x00000000000073c6 */ /* 0x010f220000000000 */
[----:B------:R-:W-:Y:S01]  /*1ca0*/  @UP0 UIADD3 UR9, UPT, UPT, UR8, 0x4000, URZ ;  /* 0x0000400008090890 */ /* 0x000fe2000fffe0ff */
[----:B----4-:R-:W-:Y:S01]  /*1cb0*/  VOTEU.ANY UP0, P1 ;  /* 0x0000000000ff7886 */ /* 0x010fe20000800100 */
[----:B------:R-:W-:-:S02]  /*1cc0*/  @UP1 UIADD3 UR28, UPT, UPT, UR8, 0x2000, URZ ;  /* 0x00002000081c1890 */ /* 0x000fc4000fffe0ff */
[----:B------:R-:W-:Y:S01]  /*1cd0*/  @UP1 UIADD3 UR29, UPT, UPT, UR8, 0x4000, URZ ;  /* 0x00004000081d1890 */ /* 0x000fe2000fffe0ff */
[----:B---3--:R-:W-:Y:S01]  /*1ce0*/  IMAD.U32 R3, R2, -0x80000000, RZ ;  /* 0x8000000002037824 */ /* 0x008fe200078e00ff */
[----:B------:R-:W-:Y:S01]  /*1cf0*/  VOTEU.ANY UP1, P0 ;  /* 0x0000000000ff7886 */ /* 0x000fe20000020100 */
[----:B------:R-:W-:Y:S06]  /*1d00*/  BAR.SYNC.DEFER_BLOCKING 0x0 ;  /* 0x0000000000007b1d */ /* 0x000fec0000010000 */
[----:B------:R3:W-:Y:S01]  /*1d10*/  @UP0 UTMALDG.2D [UR8], [UR6] ;  /* 0x00000008060005b4 */ /* 0x0007e20008008000 */
[----:B------:R-:W-:Y:S01]  /*1d20*/  UISETP.NE.U32.AND UP0, UPT, UR24, URZ, UPT ;  /* 0x000000ff1800728c */ /* 0x000fe2000bf05070 */
[----:B------:R-:W-:Y:S06]  /*1d30*/  BAR.SYNC.DEFER_BLOCKING 0x0 ;  /* 0x0000000000007b1d */ /* 0x000fec0000010000 */
[----:B------:R3:W-:Y:S02]  /*1d40*/  @UP1 UTMALDG.2D [UR28], [UR12] ;  /* 0x0000001c0c0015b4 */ /* 0x0007e40008008000 */
[----:B------:R-:W-:Y:S06]  /*1d50*/  BAR.SYNC.DEFER_BLOCKING 0x0 ;  /* 0x0000000000007b1d */ /* 0x000fec0000010000 */
[----:B------:R-:W4:Y:S02]  /*1d60*/  SYNCS.PHASECHK.TRANS64.TRYWAIT P0, [UR8+0x4000], R3 ;  /* 0x00400003ff0075a7 */ /* 0x000f240008001108 */
[----:B---34-:R-:W-:Y:S05]  /*1d70*/  @!P0 BRA `(.L_x_58) ;  /* 0x0000000400f08947 */ /* 0x018fea0003800000 */
.L_x_69:
[----:B------:R-:W-:Y:S05]  /*1d80*/  BRA.U UP0, `(.L_x_59) ;  /* 0x0000000100347547 */ /* 0x000fea000b800000 */
[----:B------:R-:W-:Y:S01]  /*1d90*/  UMOV UR28, 0x0 ;  /* 0x00000000001c7882 */ /* 0x000fe20000000000 */
[----:B------:R-:W-:Y:S01]  /*1da0*/  UMOV UR29, 0x4100010 ;  /* 0x04100010001d7882 */ /* 0x000fe20000000000 */
[----:B------:R-:W-:Y:S01]  /*1db0*/  UMOV UR38, 0x0 ;  /* 0x0000000000267882 */ /* 0x000fe20000000000 */
[----:B------:R-:W-:Y:S01]  /*1dc0*/  UMOV UR39, 0x4100010 ;  /* 0x0410001000277882 */ /* 0x000fe20000000000 */
[----:B------:R-:W-:Y:S01]  /*1dd0*/  UMOV UR40, 0x0 ;  /* 0x0000000000287882 */ /* 0x000fe20000000000 */
[----:B------:R-:W-:Y:S01]  /*1de0*/  UMOV UR41, 0x4100010 ;  /* 0x0410001000297882 */ /* 0x000fe20000000000 */
[----:B------:R3:W-:Y:S01]  /*1df0*/  UTCQMMA gdesc[UR16], gdesc[UR18], tmem[UR25], tmem[UR28], idesc[UR29], UPT ;  /* 0x00ff1c12100075ea */ /* 0x0007e2000b800319 */
[----:B------:R-:W-:Y:S01]  /*1e00*/  UMOV UR42, 0x0 ;  /* 0x00000000002a7882 */ /* 0x000fe20000000000 */
[----:B------:R-:W-:Y:S01]  /*1e10*/  UMOV UR43, 0x4100010 ;  /* 0x04100010002b7882 */ /* 0x000fe20000000000 */
[----:B------:R3:W-:Y:S01]  /*1e20*/  UTCQMMA gdesc[UR22], gdesc[UR20], tmem[UR25], tmem[UR38], idesc[UR39], UPT ;  /* 0x00ff2614160075ea */ /* 0x0007e2000b800319 */
[----:B------:R3:W-:Y:S01]  /*1e30*/  UTCQMMA gdesc[UR26], gdesc[UR32], tmem[UR25], tmem[UR40], idesc[UR41], UPT ;  /* 0x00ff28201a0075ea */ /* 0x0007e2000b800319 */
[----:B------:R3:W-:Y:S01]  /*1e40*/  UTCQMMA gdesc[UR34], gdesc[UR36], tmem[UR25], tmem[UR42], idesc[UR43], UPT ;  /* 0x00ff2a24220075ea */ /* 0x0007e2000b800319 */
[----:B------:R-:W-:Y:S01]  /*1e50*/  NOP ;  /* 0x0000000000007918 */ /* 0x000fe20000000000 */
.L_x_59:
[----:B------:R-:W-:-:S04]  /*1e60*/  ELECT P0, URZ, PT ;  /* 0x0000000000ff782f */ /* 0x000fc80003800000 */
[----:B------:R-:W-:-:S13]  /*1e70*/  ISETP.LT.U32.AND P0, PT, R20, 0x20, P0 ;  /* 0x000000201400780c */ /* 0x000fda0000701070 */
[----:B------:R-:W-:Y:S01]  /*1e80*/  VOTEU.ANY UP0, P0 ;  /* 0x0000000000ff7886 */ /* 0x000fe20000000100 */
[----:B------:R-:W-:-:S04]  /*1e90*/  VOTEU.ANY UP1, P0 ;  /* 0x0000000000ff7886 */ /* 0x000fc80000020100 */
[----:B------:R-:W-:Y:S02]  /*1ea0*/  @UP0 UMOV UR9, UR4 ;  /* 0x0000000400090c82 */ /* 0x000fe40008000000 */
[----:B------:R4:W-:Y:S01]  /*1eb0*/  @UP1 UTCBAR [UR9], URZ ;  /* 0x000000ff090013e9 */ /* 0x0009e200080000ff */
[----:B------:R-:W-:Y:S06]  /*1ec0*/  BAR.SYNC.DEFER_BLOCKING 0x0 ;  /* 0x0000000000007b1d */ /* 0x000fec0000010000 */
[----:B------:R-:W3:Y:S02]  /*1ed0*/  SYNCS.PHASECHK.TRANS64.TRYWAIT P0, [UR8+0x4010], R3 ;  /* 0x00401003ff0075a7 */ /* 0x000ee40008001108 */
[----:B---34-:R-:W-:Y:S05]  /*1ee0*/  @!P0 BRA `(.L_x_60) ;  /* 0x0000000400a08947 */ /* 0x018fea0003800000 */
.L_x_70:
[----:B------:R-:W-:Y:S01]  /*1ef0*/  UIADD3 UR10, UPT, UPT, UR10, 0x80, URZ ;  /* 0x000000800a0a7890 */ /* 0x000fe2000fffe0ff */
[----:B------:R-:W-:-:S03]  /*1f00*/  LOP3.LUT R2, R2, 0x1, RZ, 0x3c, !PT ;  /* 0x0000000102027812 */ /* 0x000fc600078e3cff */
[----:B--2---:R-:W-:-:S09]  /*1f10*/  UISETP.GE.AND UP0, UPT, UR10, UR44, UPT ;  /* 0x0000002c0a00728c */ /* 0x004fd2000bf06270 */
[----:B------:R-:W-:Y:S05]  /*1f20*/  BRA.U !UP0, `(.L_x_61) ;  /* 0xfffffffd082c7547 */ /* 0x000fea000b83ffff */
.L_x_54:
[----:B---34-:R-:W-:Y:S06]  /*1f30*/  BAR.SYNC.DEFER_BLOCKING 0x0 ;  /* 0x0000000000007b1d */ /* 0x018fec0000010000 */
[----:B------:R-:W-:Y:S04]  /*1f40*/  BSSY.RECONVERGENT B4, `(.L_x_62) ;  /* 0x0000004000047945 */ /* 0x000fe80003800200 */
[----:B------:R-:W-:Y:S05]  /*1f50*/  @P3 BRA `(.L_x_63) ;  /* 0x0000000000083947 */ /* 0x000fea0003800000 */
[----:B------:R-:W3:Y:S02]  /*1f60*/  SYNCS.CCTL.IV [UR8+0x4000] ;  /* 0x00400000ff0079b1 */ /* 0x000ee40008000008 */
[----:B---3--:R-:W3:Y:S02]  /*1f70*/  SYNCS.CCTL.IV [UR8+0x4010] ;  /* 0x00401000ff0079b1 */ /* 0x008ee40008000008 */
.L_x_63:
[----:B--2---:R-:W-:Y:S05]  /*1f80*/  BSYNC.RECONVERGENT B4 ;  /* 0x0000000000047941 */ /* 0x004fea0003800200 */
.L_x_62:
[----:B------:R-:W-:Y:S01]  /*1f90*/  USHF.L.U32 UR4, UR24, 0x15, URZ ;  /* 0x0000001518047899 */ /* 0x000fe200080006ff */
[----:B------:R-:W-:Y:S01]  /*1fa0*/  SHF.R.U32.HI R21, RZ, 0x2, R0 ;  /* 0x00000002ff157819 */ /* 0x000fe20000011600 */
[----:B------:R-:W-:Y:S01]  /*1fb0*/  USHF.L.U32 UR24, UR24, 0x3, URZ ;  /* 0x0000000318187899 */ /* 0x000fe200080006ff */
[C---:B------:R-:W-:Y:S01]  /*1fc0*/  IMAD.SHL.U32 R2, R0.reuse, 0x20, RZ ;  /* 0x0000002000027824 */ /* 0x040fe200078e00ff */
[----:B------:R-:W-:Y:S01]  /*1fd0*/  ULOP3.LUT UR4, UR4, 0x600000, URZ, 0xc0, !UPT ;  /* 0x0060000004047892 */ /* 0x000fe2000f8ec0ff */
[----:B------:R-:W-:Y:S01]  /*1fe0*/  LOP3.LUT R21, R21, 0x20, RZ, 0xc0, !PT ;  /* 0x0000002015157812 */ /* 0x000fe200078ec0ff */
[----:B------:R-:W-:Y:S01]  /*1ff0*/  ULOP3.LUT UR24, UR24, 0x20, URZ, 0xc0, !UPT ;  /* 0x0000002018187892 */ /* 0x000fe2000f8ec0ff */
[----:B------:R-:W-:Y:S01]  /*2000*/  IMAD.SHL.U32 R3, R0, 0x8, RZ ;  /* 0x0000000800037824 */ /* 0x000fe200078e00ff */
[----:B------:R-:W-:Y:S02]  /*2010*/  LOP3.LUT R2, R2, 0xc00, RZ, 0xc0, !PT ;  /* 0x00000c0002027812 */ /* 0x000fe400078ec0ff */
[----:B------:R-:W-:-:S02]  /*2020*/  ELECT P0, URZ, PT ;  /* 0x0000000000ff782f */ /* 0x000fc40003800000 */
[----:B------:R-:W-:Y:S01]  /*2030*/  LOP3.LUT R21, R21, 0x10, R0, 0xf8, !PT ;  /* 0x0000001015157812 */ /* 0x000fe200078ef800 */
[----:B------:R-:W-:Y:S01]  /*2040*/  UIADD3 UR4, UPT, UPT, UR24, UR4, UR25 ;  /* 0x0000000418047290 */ /* 0x000fe2000fffe019 */
[----:B------:R-:W-:Y:S01]  /*2050*/  IMAD.SHL.U32 R0, R0, 0x40, RZ ;  /* 0x0000004000007824 */ /* 0x000fe200078e00ff */
[----:B------:R-:W-:Y:S01]  /*2060*/  LOP3.LUT R2, R2, 0x30, R3, 0xf8, !PT ;  /* 0x0000003002027812 */ /* 0x000fe200078ef803 */
[----:B------:R-:W-:Y:S01]  /*2070*/  UMOV UR9, UR31 ;  /* 0x0000001f00097c82 */ /* 0x000fe20008000000 */
[----:B------:R-:W-:Y:S01]  /*2080*/  ISETP.LT.U32.AND P0, PT, R20, 0x20, P0 ;  /* 0x000000201400780c */ /* 0x000fe20000701070 */
[----:B------:R-:W-:Y:S01]  /*2090*/  UMOV UR10, UR11 ;  /* 0x0000000b000a7c82 */ /* 0x000fe20008000000 */
[----:B------:R-:W-:Y:S02]  /*20a0*/  LOP3.LUT R21, R2, R21, RZ, 0x3c, !PT ;  /* 0x0000001502157212 */ /* 0x000fe400078e3cff */
[----:B------:R-:W-:Y:S01]  /*20b0*/  LOP3.LUT R0, R0, 0x3c0, RZ, 0xc0, !PT ;  /* 0x000003c000007812 */ /* 0x000fe200078ec0ff */
[----:B-----5:R-:W-:Y:S01]  /*20c0*/  LDTM.16dp32bit_t0_t15.x16 R4, tmem[UR4] ;  /* 0x00000004000479ee */ /* 0x020fe20008a00000 */
[----:B------:R-:W2:Y:S01]  /*20d0*/  LDTM.16dp32bit_t16_t31.x16 R4, tmem[UR4+0x10] ;  /* 0x00001004000479ee */ /* 0x000ea20008a20000 */
[----:B------:R-:W-:Y:S01]  /*20e0*/  NOP ;  /* 0x0000000000007918 */ /* 0x000fe20000000000 */
[----:B------:R-:W-:-:S05]  /*20f0*/  IADD3 R0, PT, PT, R21, UR8, R0 ;  /* 0x0000000815007c10 */ /* 0x000fca000fffe000 */
[----:B--2---:R-:W-:Y:S01]  /*2100*/  VOTEU.ANY UP1, P0 ;  /* 0x0000000000ff7886 */ /* 0x004fe20000020100 */
[----:B------:R-:W-:Y:S01]  /*2110*/  VOTEU.ANY UP0, P0 ;  /* 0x0000000000ff7886 */ /* 0x000fe20000000100 */
[----:B------:R-:W-:Y:S02]  /*2120*/  F2FP.SATFINITE.E4M3.F32.PACK_AB_MERGE_C R6, R7, R6, RZ ;  /* 0x000000060706723e */ /* 0x000fe400048070ff */
[----:B------:R-:W-:Y:S02]  /*2130*/  F2FP.SATFINITE.E4M3.F32.PACK_AB_MERGE_C R10, R11, R10, RZ ;  /* 0x0000000a0b0a723e */ /* 0x000fe400048070ff */
[----:B------:R-:W-:Y:S02]  /*2140*/  F2FP.SATFINITE.E4M3.F32.PACK_AB_MERGE_C R14, R15, R14, RZ ;  /* 0x0000000e0f0e723e */ /* 0x000fe400048070ff */
[----:B------:R-:W-:Y:S02]  /*2150*/  F2FP.SATFINITE.E4M3.F32.PACK_AB_MERGE_C R18, R19, R18, RZ ;  /* 0x000000121312723e */ /* 0x000fe400048070ff */
[----:B------:R-:W-:-:S02]  /*2160*/  F2FP.SATFINITE.E4M3.F32.PACK_AB_MERGE_C R4, R5, R4, R6 ;  /* 0x000000040504723e */ /* 0x000fc40004807006 */
[----:B------:R-:W-:Y:S02]  /*2170*/  F2FP.SATFINITE.E4M3.F32.PACK_AB_MERGE_C R5, R9, R8, R10 ;  /* 0x000000080905723e */ /* 0x000fe4000480700a */
[----:B------:R-:W-:Y:S02]  /*2180*/  F2FP.SATFINITE.E4M3.F32.PACK_AB_MERGE_C R6, R13, R12, R14 ;  /* 0x0000000c0d06723e */ /* 0x000fe4000480700e */
[----:B------:R-:W-:-:S05]  /*2190*/  F2FP.SATFINITE.E4M3.F32.PACK_AB_MERGE_C R7, R17, R16, R18 ;  /* 0x000000101107723e */ /* 0x000fca0004807012 */
[----:B---3--:R2:W-:Y:S01]  /*21a0*/  STS.128 [R0], R4 ;  /* 0x0000000400007388 */ /* 0x0085e20000000c00 */
[----:B------:R3:W-:Y:S06]  /*21b0*/  MEMBAR.ALL.CTA ;  /* 0x0000000000007992 */ /* 0x0007ec0000008000 */
[----:B---3--:R-:W3:Y:S02]  /*21c0*/  FENCE.VIEW.ASYNC.S ;  /* 0x00000000000073c6 */ /* 0x008ee40000000000 */
[----:B---3--:R-:W-:Y:S06]  /*21d0*/  BAR.SYNC.DEFER_BLOCKING 0x0 ;  /* 0x0000000000007b1d */ /* 0x008fec0000010000 */
[----:B------:R2:W-:Y:S01]  /*21e0*/  @UP1 UTMASTG.2D [UR8], [UR14] ;  /* 0x000000080e0013b5 */ /* 0x0005e20008008000 */
[----:B------:R0:W-:Y:S01]  /*21f0*/  UTMACMDFLUSH ;  /* 0x00000000000079b7 */ /* 0x0001e20000000000 */
[----:B------:R-:W-:-:S04]  /*2200*/  DEPBAR.LE SB0, 0x0 ;  /* 0x000080000000791a */ /* 0x000fc80000000000 */
[----:B------:R-:W-:Y:S08]  /*2210*/  BAR.SYNC.DEFER_BLOCKING 0x0 ;  /* 0x0000000000007b1d */ /* 0x000ff00000010000 */
[----:B------:R-:W-:Y:S06]  /*2220*/  BAR.SYNC.DEFER_BLOCKING 0x0 ;  /* 0x0000000000007b1d */ /* 0x000fec0000010000 */
[----:B--2---:R-:W-:Y:S05]  /*2230*/  @P2 BRA `(.L_x_64) ;  /* 0x0000000000a02947 */ /* 0x004fea0003800000 */
[----:B------:R-:W2:Y:S01]  /*2240*/  S2UR UR5, SR_CgaCtaId ;  /* 0x00000000000579c3 */ /* 0x000ea20000008800 */
[----:B------:R-:W-:Y:S01]  /*2250*/  NOP ;  /* 0x0000000000007918 */ /* 0x000fe20000000000 */
[----:B------:R-:W-:Y:S01]  /*2260*/  UMOV UR4, 0x50 ;  /* 0x0000005000047882 */ /* 0x000fe20000000000 */
[----:B------:R-:W-:Y:S02]  /*2270*/  IMAD.U32 R0, RZ, RZ, UR25 ;  /* 0x00000019ff007e24 */ /* 0x000fe4000f8e00ff */
[----:B------:R-:W-:Y:S02]  /*2280*/  IMAD.MOV.U32 R3, RZ, RZ, 0x3 ;  /* 0x00000003ff037424 */ /* 0x000fe400078e00ff */
[----:B------:R-:W-:Y:S01]  /*2290*/  IMAD.MOV.U32 R7, RZ, RZ, 0x1 ;  /* 0x00000001ff077424 */ /* 0x000fe200078e00ff */
[----:B------:R-:W-:-:S04]  /*22a0*/  LOP3.LUT R0, R0, 0xffff, RZ, 0xc0, !PT ;  /* 0x0000ffff00007812 */ /* 0x000fc800078ec0ff */
[----:B------:R-:W-:-:S05]  /*22b0*/  SHF.R.U32.HI R0, RZ, 0x5, R0 ;  /* 0x00000005ff007819 */ /* 0x000fca0000011600 */
[----:B------:R-:W-:Y:S01]  /*22c0*/  VIADD R2, R0, 0x10 ;  /* 0x0000001000027836 */ /* 0x000fe20000000000 */
[----:B------:R-:W-:Y:S01]  /*22d0*/  SHF.L.U32 R0, R3, R0, RZ ;  /* 0x0000000003007219 */ /* 0x000fe200000006ff */
[----:B--2---:R-:W-:-:S03]  /*22e0*/  ULEA UR6, UR5, UR4, 0x18 ;  /* 0x0000000405067291 */ /* 0x004fc6000f8ec0ff */
[----:B------:R-:W-:-:S04]  /*22f0*/  SHF.L.U32 R3, R7, R2, RZ ;  /* 0x0000000207037219 */ /* 0x000fc800000006ff */
[----:B------:R-:W-:Y:S02]  /*2300*/  LOP3.LUT R0, R3, R0, RZ, 0xfc, !PT ;  /* 0x0000000003007212 */ /* 0x000fe400078efcff */
[----:B------:R-:W2:Y:S02]  /*2310*/  LDS R5, [UR6] ;  /* 0x00000006ff057984 */ /* 0x000ea40008000800 */
[C---:B------:R-:W-:Y:S02]  /*2320*/  LOP3.LUT R2, R0.reuse, 0xffff, RZ, 0xc0, !PT ;  /* 0x0000ffff00027812 */ /* 0x040fe400078ec0ff */
[----:B--2---:R-:W-:-:S04]  /*2330*/  LOP3.LUT R3, R0, 0xffff, R5, 0x80, !PT ;  /* 0x0000ffff00037812 */ /* 0x004fc800078e8005 */
[----:B------:R-:W-:-:S13]  /*2340*/  ISETP.NE.AND P0, PT, R3, R2, PT ;  /* 0x000000020300720c */ /* 0x000fda0003f05270 */
[----:B------:R-:W-:Y:S05]  /*2350*/  @P0 BRA `(.L_x_65) ;  /* 0x0000000000500947 */ /* 0x000fea0003800000 */
[----:B------:R-:W-:Y:S02]  /*2360*/  SHF.R.U32.HI R5, RZ, 0x10, R5 ;  /* 0x00000010ff057819 */ /* 0x000fe40000011605 */
[----:B------:R-:W-:-:S04]  /*2370*/  SHF.R.U32.HI R2, RZ, 0x10, R0 ;  /* 0x00000010ff027819 */ /* 0x000fc80000011600 */
[----:B------:R-:W-:-:S04]  /*2380*/  LOP3.LUT R5, R5, R2, RZ, 0xc0, !PT ;  /* 0x0000000205057212 */ /* 0x000fc800078ec0ff */
[----:B------:R-:W-:-:S13]  /*2390*/  ISETP.NE.AND P0, PT, R5, R2, PT ;  /* 0x000000020500720c */ /* 0x000fda0003f05270 */
[----:B------:R-:W-:Y:S05]  /*23a0*/  @P0 BRA `(.L_x_66) ;  /* 0x0000000000300947 */ /* 0x000fea0003800000 */
[----:B------:R-:W-:Y:S01]  /*23b0*/  R2UR UR4, R0 ;  /* 0x00000000000472ca */ /* 0x000fe200000e0000 */
[----:B------:R-:W-:Y:S01]  /*23c0*/  VOTEU.ANY UR5, UPT, PT ;  /* 0x0000000000057886 */ /* 0x000fe200038e0100 */
[----:B------:R-:W2:Y:S01]  /*23d0*/  S2R R0, SR_LANEID ;  /* 0x0000000000007919 */ /* 0x000ea20000000000 */
[----:B------:R-:W-:-:S10]  /*23e0*/  UFLO.U32 UR5, UR5 ;  /* 0x00000005000572bd */ /* 0x000fd400080e0000 */
[----:B------:R-:W-:-:S06]  /*23f0*/  ULOP3.LUT UR4, URZ, UR4, URZ, 0x33, !UPT ;  /* 0x00000004ff047292 */ /* 0x000fcc000f8e33ff */
[----:B------:R-:W-:-:S04]  /*2400*/  IMAD.U32 R2, RZ, RZ, UR4 ;  /* 0x00000004ff027e24 */ /* 0x000fc8000f8e00ff */
[----:B------:R-:W3:Y:S02]  /*2410*/  REDUX UR7, R2 ;  /* 0x00000000020773c4 */ /* 0x000ee40000000000 */
[----:B------:R4:W-:Y:S01]  /*2420*/  UTCATOMSWS.AND URZ, UR4 ;  /* 0x0000000400ff79e3 */ /* 0x0009e20008000000 */
[----:B--2---:R-:W-:Y:S01]  /*2430*/  ISETP.EQ.U32.AND P0, PT, R0, UR5, PT ;  /* 0x0000000500007c0c */ /* 0x004fe2000bf02070 */
[----:B---3--:R-:W-:-:S12]  /*2440*/  IMAD.U32 R0, RZ, RZ, UR7 ;  /* 0x00000007ff007e24 */ /* 0x008fd8000f8e00ff */
[----:B------:R4:W-:Y:S01]  /*2450*/  @P0 ATOMS.AND RZ, [UR6], R0 ;  /* 0x00000000ffff098c */ /* 0x0009e2000a800006 */
[----:B------:R-:W-:Y:S05]  /*2460*/  BRA `(.L_x_64) ;  /* 0x0000000000147947 */ /* 0x000fea0003800000 */
.L_x_66:
[----:B------:R-:W-:-:S07]  /*2470*/  MOV R2, 0x2490 ;  /* 0x0000249000027802 */ /* 0x000fce0000000f00 */
[----:B-1----:R-:W-:Y:S05]  /*2480*/  CALL.REL.NOINC `($__internal_0_$__cuda_sm10x_tcgen05_guardrail_trap_col_being_dealloced_not_returned_by_alloc) ;  /* 0x0000000000447944 */ /* 0x002fea0003c00000 */
[----:B------:R-:W-:Y:S05]  /*2490*/  BRA `(.L_x_64) ;  /* 0x0000000000087947 */ /* 0x000fea0003800000 */
.L_x_65:
[----:B------:R-:W-:-:S07]  /*24a0*/  MOV R2, 0x24c0 ;  /* 0x000024c000027802 */ /* 0x000fce0000000f00 */
[----:B-1----:R-:W-:Y:S05]  /*24b0*/  CALL.REL.NOINC `($__internal_2_$__cuda_sm10x_tcgen05_guardrail_trap_unallocated_columns_being_dealloced) ;  /* 0x0000000000507944 */ /* 0x002fea0003c00000 */
.L_x_64:
[----:B------:R-:W-:Y:S01]  /*24c0*/  NOP ;  /* 0x0000000000007918 */ /* 0x000fe20000000000 */
[----:B----4-:R-:W-:Y:S05]  /*24d0*/  EXIT ;  /* 0x000000000000794d */ /* 0x010fea0003800000 */
.L_x_55:
[----:B------:R-:W2:Y:S02]  /*24e0*/  SYNCS.PHASECHK.TRANS64.TRYWAIT P0, [UR8+0x4000], RZ ;  /* 0x004000ffff0075a7 */ /* 0x000ea40008001108 */
[----:B--2---:R-:W-:Y:S05]  /*24f0*/  @!P0 BRA `(.L_x_55) ;  /* 0xfffffffc00f88947 */ /* 0x004fea000383ffff */
[----:B------:R-:W-:Y:S05]  /*2500*/  BRA `(.L_x_67) ;  /* 0xfffffff4003c7947 */ /* 0x000fea000383ffff */
.L_x_57:
[----:B------:R-:W2:Y:S02]  /*2510*/  SYNCS.PHASECHK.TRANS64.TRYWAIT P1, [UR8+0x4010], RZ ;  /* 0x004010ffff0075a7 */ /* 0x000ea40008021108 */
[----:B--2---:R-:W-:Y:S05]  /*2520*/  @!P1 BRA `(.L_x_57) ;  /* 0xfffffffc00f89947 */ /* 0x004fea000383ffff */
[----:B------:R-:W-:Y:S05]  /*2530*/  BRA `(.L_x_68) ;  /* 0xfffffff400987947 */ /* 0x000fea000383ffff */
.L_x_58:
[----:B------:R-:W3:Y:S02]  /*2540*/  SYNCS.PHASECHK.TRANS64.TRYWAIT P0, [UR8+0x4000], R3 ;  /* 0x00400003ff0075a7 */ /* 0x000ee40008001108 */
[----:B---3--:R-:W-:Y:S05]  /*2550*/  @!P0 BRA `(.L_x_58) ;  /* 0xfffffffc00f88947 */ /* 0x008fea000383ffff */
[----:B------:R-:W-:Y:S05]  /*2560*/  BRA `(.L_x_69) ;  /* 0xfffffff800047947 */ /* 0x000fea000383ffff */
.L_x_60:
[----:B------:R-:W3:Y:S02]  /*2570*/  SYNCS.PHASECHK.TRANS64.TRYWAIT P0, [UR8+0x4010], R3 ;  /* 0x00401003ff0075a7 */ /* 0x000ee40008001108 */
[----:B---3--:R-:W-:Y:S05]  /*2580*/  @!P0 BRA `(.L_x_60) ;  /* 0xfffffffc00f88947 */ /* 0x008fea000383ffff */
[----:B------:R-:W-:Y:S05]  /*2590*/  BRA `(.L_x_70) ;  /* 0xfffffff800547947 */ /* 0x000fea000383ffff */
        .weak           $__internal_0_$__cuda_sm10x_tcgen05_guardrail_trap_col_being_dealloced_not_returned_by_alloc
        .type           $__internal_0_$__cuda_sm10x_tcgen05_guardrail_trap_col_being_dealloced_not_returned_by_alloc,@function
        .size           $__internal_0_$__cuda_sm10x_tcgen05_guardrail_trap_col_being_dealloced_not_returned_by_alloc,($__internal_1_$__cuda_sm10x_tcgen05_guardrail_trap_phase_invalid_during_alloc - $__internal_0_$__cuda_sm10x_tcgen05_guardrail_trap_col_being_dealloced_not_returned_by_alloc)
$__internal_0_$__cuda_sm10x_tcgen05_guardrail_trap_col_being_dealloced_not_returned_by_alloc:
[----:B------:R-:W-:Y:S05]  /*25a0*/  BPT.TRAP 0x1 ;  /* 0x000000040000795c */ /* 0x000fea0000300000 */
[----:B------:R-:W-:-:S04]  /*25b0*/  IMAD.MOV.U32 R3, RZ, RZ, 0x0 ;  /* 0x00000000ff037424 */ /* 0x000fc800078e00ff */
[----:B------:R-:W-:Y:S05]  /*25c0*/  RET.REL.NODEC R2 `(gluon_tcgen05) ;  /* 0xffffffd8028c7950 */ /* 0x000fea0003c3ffff */
        .weak           $__internal_1_$__cuda_sm10x_tcgen05_guardrail_trap_phase_invalid_during_alloc
        .type           $__internal_1_$__cuda_sm10x_tcgen05_guardrail_trap_phase_invalid_during_alloc,@function
        .size           $__internal_1_$__cuda_sm10x_tcgen05_guardrail_trap_phase_invalid_during_alloc,($__internal_2_$__cuda_sm10x_tcgen05_guardrail_trap_unallocated_columns_being_dealloced - $__internal_1_$__cuda_sm10x_tcgen05_guardrail_trap_phase_invalid_during_alloc)
$__internal_1_$__cuda_sm10x_tcgen05_guardrail_trap_phase_invalid_during_alloc:
[----:B------:R-:W-:Y:S05]  /*25d0*/  BPT.TRAP 0x1 ;  /* 0x000000040000795c */ /* 0x000fea0000300000 */
[----:B------:R-:W-:-:S04]  /*25e0*/  IMAD.MOV.U32 R3, RZ, RZ, 0x0 ;  /* 0x00000000ff037424 */ /* 0x000fc800078e00ff */
[----:B------:R-:W-:Y:S05]  /*25f0*/  RET.REL.NODEC R2 `(gluon_tcgen05) ;  /* 0xffffffd802807950 */ /* 0x000fea0003c3ffff */
        .weak           $__internal_2_$__cuda_sm10x_tcgen05_guardrail_trap_unallocated_columns_being_dealloced
        .type           $__internal_2_$__cuda_sm10x_tcgen05_guardrail_trap_unallocated_columns_being_dealloced,@function
        .size           $__internal_2_$__cuda_sm10x_tcgen05_guardrail_trap_unallocated_columns_being_dealloced,(.L_x_74 - $__internal_2_$__cuda_sm10x_tcgen05_guardrail_trap_unallocated_columns_being_dealloced)
$__internal_2_$__cuda_sm10x_tcgen05_guardrail_trap_unallocated_columns_being_dealloced:
[----:B------:R-:W-:Y:S05]  /*2600*/  BPT.TRAP 0x1 ;  /* 0x000000040000795c */ /* 0x000fea0000300000 */
[----:B------:R-:W-:-:S04]  /*2610*/  IMAD.MOV.U32 R3, RZ, RZ, 0x0 ;  /* 0x00000000ff037424 */ /* 0x000fc800078e00ff */
[----:B------:R-:W-:Y:S05]  /*2620*/  RET.REL.NODEC R2 `(gluon_tcgen05) ;  /* 0xffffffd802747950 */ /* 0x000fea0003c3ffff */
.L_x_71:
[----:B------:R-:W-:-:S00]  /*2630*/  BRA `(.L_x_71) ;  /* 0xfffffffc00fc7947 */ /* 0x000fc0000383ffff */
[----:B------:R-:W-:-:S00]  /*2640*/  NOP ;  /* 0x0000000000007918 */ /* 0x000fc00000000000 */
        /* <DEDUP_REMOVED lines=11> */
.L_x_74:


//--------------------- .nv.shared.gluon_tcgen05  --------------------------
	.section	.nv.shared.gluon_tcgen05,"aw",@nobits
	.sectionflags	@""
	.align	16
	.zero		1024


//--------------------- .nv.shared.reserved.0     --------------------------
	.section	.nv.shared.reserved.0,"aw",@nobits
	.align	8
	.weak		__nv_reservedSMEM_offset_0_alias
	.size		__nv_reservedSMEM_offset_0_alias, 0, 64
	.other		__nv_reservedSMEM_offset_0_alias,@"STO_CUDA_RESERVED_SHARED STV_DEFAULT"
__nv_reservedSMEM_offset_0_alias:
	.zero		0
.nv.shared.reserved.0:
	.zero		64
	.weak		__nv_reservedSMEM_allocation_phase
	.type		__nv_reservedSMEM_allocation_phase,@object
	.size		__nv_reservedSMEM_allocation_phase,(.L_0 - __nv_reservedSMEM_allocation_phase)
__nv_reservedSMEM_allocation_phase:
	.zero		1
.L_0:
	.zero		7
	.weak		__nv_reservedSMEM_devtool_atexit_pc
	.type		__nv_reservedSMEM_devtool_atexit_pc,@object
	.size		__nv_reservedSMEM_devtool_atexit_pc,(__nv_reservedSMEM_allocation_mask - __nv_reservedSMEM_devtool_atexit_pc)
__nv_reservedSMEM_devtool_atexit_pc:
	.zero		8
	.weak		__nv_reservedSMEM_allocation_mask
	.type		__nv_reservedSMEM_allocation_mask,@object
	.size		__nv_reservedSMEM_allocation_mask,(.L_2 - __nv_reservedSMEM_allocation_mask)
__nv_reservedSMEM_allocation_mask:
	.zero		4
.L_2:


//--------------------- .nv.constant0.gluon_tcgen05 --------------------------
	.section	.nv.constant0.gluon_tcgen05,"a",@progbits
	.sectionflags	@""
	.align	4
.nv.constant0.gluon_tcgen05:
	.zero		976


//--------------------- SYMBOLS --------------------------

	.type		.nv.reservedSmem.offset0,@object
	.size		.nv.reservedSmem.offset0,0x4
	.type		.nv.reservedSmem.cap,@object
	.size		.nv.reservedSmem.cap,0x4
